//
// Generated by NVIDIA NVVM Compiler
//
// Compiler Build ID: CL-36424714
// Cuda compilation tools, release 13.0, V13.0.88
// Based on NVVM 20.0.0
//

.version 9.0
.target sm_100
.address_size 64

	// .globl	_Z12invert_thetaiPKdPd
.func  (.param .align 16 .b8 func_retval0[16]) __internal_trig_reduction_slowpathd
(
	.param .b64 __internal_trig_reduction_slowpathd_param_0
)
;
.func  (.param .b64 func_retval0) __internal_accurate_pow
(
	.param .b64 __internal_accurate_pow_param_0,
	.param .b64 __internal_accurate_pow_param_1
)
;
.global .align 8 .b8 __cudart_i2opi_d[144] = {8, 93, 141, 31, 177, 95, 251, 107, 234, 146, 82, 138, 247, 57, 7, 61, 123, 241, 229, 235, 199, 186, 39, 117, 45, 234, 95, 158, 102, 63, 70, 79, 183, 9, 203, 39, 207, 126, 54, 109, 31, 109, 10, 90, 139, 17, 47, 239, 15, 152, 5, 222, 255, 151, 248, 31, 59, 40, 249, 189, 139, 95, 132, 156, 244, 57, 83, 131, 57, 214, 145, 57, 65, 126, 95, 180, 38, 112, 156, 233, 132, 68, 187, 46, 245, 53, 130, 232, 62, 167, 41, 177, 28, 235, 29, 254, 28, 146, 209, 9, 234, 46, 73, 6, 224, 210, 77, 66, 58, 110, 36, 183, 97, 197, 187, 222, 171, 99, 81, 254, 65, 144, 67, 60, 153, 149, 98, 219, 192, 221, 52, 245, 209, 87, 39, 252, 41, 21, 68, 78, 110, 131, 249, 162};
.global .align 16 .b8 __cudart_sin_cos_coeffs[128] = {70, 210, 176, 44, 241, 229, 90, 190, 146, 227, 172, 105, 227, 29, 199, 62, 161, 98, 219, 25, 160, 1, 42, 191, 24, 8, 17, 17, 17, 17, 129, 63, 84, 85, 85, 85, 85, 85, 197, 191, 0, 0, 0, 0, 0, 0, 0, 0, 0, 0, 0, 0, 0, 0, 0, 0, 100, 129, 253, 32, 131, 255, 168, 189, 40, 133, 239, 193, 167, 238, 33, 62, 217, 230, 6, 142, 79, 126, 146, 190, 233, 188, 221, 25, 160, 1, 250, 62, 71, 93, 193, 22, 108, 193, 86, 191, 81, 85, 85, 85, 85, 85, 165, 63, 0, 0, 0, 0, 0, 0, 224, 191, 0, 0, 0, 0, 0, 0, 240, 63};

.visible .entry _Z12invert_thetaiPKdPd(
	.param .u32 _Z12invert_thetaiPKdPd_param_0,
	.param .u64 .ptr .align 1 _Z12invert_thetaiPKdPd_param_1,
	.param .u64 .ptr .align 1 _Z12invert_thetaiPKdPd_param_2
)
{
	.reg .pred 	%p<6>;
	.reg .b32 	%r<21>;
	.reg .b64 	%rd<15>;
	.reg .b64 	%fd<40>;

	ld.param.u32 	%r7, [_Z12invert_thetaiPKdPd_param_0];
	ld.param.u64 	%rd1, [_Z12invert_thetaiPKdPd_param_1];
	ld.param.u64 	%rd2, [_Z12invert_thetaiPKdPd_param_2];
	mov.u32 	%r8, %ntid.x;
	mov.u32 	%r9, %ctaid.x;
	mov.u32 	%r10, %tid.x;
	mad.lo.s32 	%r1, %r8, %r9, %r10;
	cvt.rn.f64.s32 	%fd8, %r7;
	mul.f64 	%fd9, %fd8, 0d3FE0000000000000;
	cvt.rmi.f64.f64 	%fd10, %fd9;
	cvt.rzi.s32.f64 	%r11, %fd10;
	setp.ge.s32 	%p1, %r1, %r11;
	@%p1 bra 	$L__BB0_7;
	cvta.to.global.u64 	%rd3, %rd1;
	mul.wide.s32 	%rd4, %r1, 8;
	add.s64 	%rd5, %rd3, %rd4;
	ld.global.f64 	%fd1, [%rd5];
	abs.f64 	%fd2, %fd1;
	setp.neu.f64 	%p2, %fd2, 0d7FF0000000000000;
	@%p2 bra 	$L__BB0_3;
	mov.f64 	%fd16, 0d0000000000000000;
	mul.rn.f64 	%fd39, %fd1, %fd16;
	mov.b32 	%r20, 1;
	bra.uni 	$L__BB0_6;
$L__BB0_3:
	mul.f64 	%fd11, %fd1, 0d3FE45F306DC9C883;
	cvt.rni.s32.f64 	%r19, %fd11;
	cvt.rn.f64.s32 	%fd12, %r19;
	fma.rn.f64 	%fd13, %fd12, 0dBFF921FB54442D18, %fd1;
	fma.rn.f64 	%fd14, %fd12, 0dBC91A62633145C00, %fd13;
	fma.rn.f64 	%fd39, %fd12, 0dB97B839A252049C0, %fd14;
	setp.ltu.f64 	%p3, %fd2, 0d41E0000000000000;
	@%p3 bra 	$L__BB0_5;
	{ // callseq 0, 0
	.param .b64 param0;
	st.param.f64 	[param0], %fd1;
	.param .align 16 .b8 retval0[16];
	call.uni (retval0), 
	__internal_trig_reduction_slowpathd, 
	(
	param0
	);
	ld.param.f64 	%fd39, [retval0];
	ld.param.b32 	%r19, [retval0+8];
	} // callseq 0
$L__BB0_5:
	add.s32 	%r20, %r19, 1;
$L__BB0_6:
	cvta.to.global.u64 	%rd6, %rd2;
	shl.b32 	%r14, %r20, 6;
	cvt.u64.u32 	%rd7, %r14;
	and.b64  	%rd8, %rd7, 64;
	mov.u64 	%rd9, __cudart_sin_cos_coeffs;
	add.s64 	%rd10, %rd9, %rd8;
	mul.rn.f64 	%fd17, %fd39, %fd39;
	and.b32  	%r15, %r20, 1;
	setp.eq.b32 	%p4, %r15, 1;
	selp.f64 	%fd18, 0dBDA8FF8320FD8164, 0d3DE5DB65F9785EBA, %p4;
	ld.global.nc.v2.f64 	{%fd19, %fd20}, [%rd10];
	fma.rn.f64 	%fd21, %fd18, %fd17, %fd19;
	fma.rn.f64 	%fd22, %fd21, %fd17, %fd20;
	ld.global.nc.v2.f64 	{%fd23, %fd24}, [%rd10+16];
	fma.rn.f64 	%fd25, %fd22, %fd17, %fd23;
	fma.rn.f64 	%fd26, %fd25, %fd17, %fd24;
	ld.global.nc.v2.f64 	{%fd27, %fd28}, [%rd10+32];
	fma.rn.f64 	%fd29, %fd26, %fd17, %fd27;
	fma.rn.f64 	%fd30, %fd29, %fd17, %fd28;
	fma.rn.f64 	%fd31, %fd30, %fd39, %fd39;
	fma.rn.f64 	%fd32, %fd30, %fd17, 0d3FF0000000000000;
	selp.f64 	%fd33, %fd32, %fd31, %p4;
	and.b32  	%r16, %r20, 2;
	setp.eq.s32 	%p5, %r16, 0;
	mov.f64 	%fd34, 0d0000000000000000;
	sub.f64 	%fd35, %fd34, %fd33;
	selp.f64 	%fd36, %fd33, %fd35, %p5;
	add.s64 	%rd12, %rd6, %rd4;
	st.global.f64 	[%rd12], %fd36;
	neg.f64 	%fd37, %fd36;
	not.b32 	%r17, %r1;
	add.s32 	%r18, %r7, %r17;
	mul.wide.s32 	%rd13, %r18, 8;
	add.s64 	%rd14, %rd6, %rd13;
	st.global.f64 	[%rd14], %fd37;
$L__BB0_7:
	ret;

}
	// .globl	_Z15calculate_thetaiPd
.visible .entry _Z15calculate_thetaiPd(
	.param .u32 _Z15calculate_thetaiPd_param_0,
	.param .u64 .ptr .align 1 _Z15calculate_thetaiPd_param_1
)
{
	.reg .pred 	%p<77>;
	.reg .b32 	%r<116>;
	.reg .b32 	%f<121>;
	.reg .b64 	%rd<17>;
	.reg .b64 	%fd<293>;

	ld.param.u32 	%r27, [_Z15calculate_thetaiPd_param_0];
	ld.param.u64 	%rd1, [_Z15calculate_thetaiPd_param_1];
	mov.u32 	%r28, %ntid.x;
	mov.u32 	%r29, %ctaid.x;
	mov.u32 	%r30, %tid.x;
	mad.lo.s32 	%r1, %r28, %r29, %r30;
	cvt.rn.f64.s32 	%fd1, %r27;
	mul.f64 	%fd64, %fd1, 0d3FE0000000000000;
	cvt.rmi.f64.f64 	%fd65, %fd64;
	cvt.rzi.s32.f64 	%r31, %fd65;
	setp.ge.s32 	%p3, %r1, %r31;
	@%p3 bra 	$L__BB1_56;
	add.s32 	%r32, %r1, 1;
	cvt.rn.f64.s32 	%fd66, %r32;
	add.f64 	%fd67, %fd66, 0dBFD0000000000000;
	mul.f64 	%fd2, %fd67, 0d400921FB54442D18;
	add.f64 	%fd3, %fd1, 0d3FE0000000000000;
	div.rn.f64 	%fd4, %fd2, %fd3;
	abs.f64 	%fd5, %fd4;
	setp.neu.f64 	%p4, %fd5, 0d7FF0000000000000;
	@%p4 bra 	$L__BB1_3;
	mov.f64 	%fd73, 0d0000000000000000;
	mul.rn.f64 	%fd279, %fd4, %fd73;
	mov.b32 	%r110, 0;
	bra.uni 	$L__BB1_5;
$L__BB1_3:
	mul.f64 	%fd68, %fd4, 0d3FE45F306DC9C883;
	cvt.rni.s32.f64 	%r110, %fd68;
	cvt.rn.f64.s32 	%fd69, %r110;
	fma.rn.f64 	%fd70, %fd69, 0dBFF921FB54442D18, %fd4;
	fma.rn.f64 	%fd71, %fd69, 0dBC91A62633145C00, %fd70;
	fma.rn.f64 	%fd279, %fd69, 0dB97B839A252049C0, %fd71;
	setp.ltu.f64 	%p5, %fd5, 0d41E0000000000000;
	@%p5 bra 	$L__BB1_5;
	{ // callseq 1, 0
	.param .b64 param0;
	st.param.f64 	[param0], %fd4;
	.param .align 16 .b8 retval0[16];
	call.uni (retval0), 
	__internal_trig_reduction_slowpathd, 
	(
	param0
	);
	ld.param.f64 	%fd279, [retval0];
	ld.param.b32 	%r110, [retval0+8];
	} // callseq 1
$L__BB1_5:
	shl.b32 	%r35, %r110, 6;
	cvt.u64.u32 	%rd2, %r35;
	and.b64  	%rd3, %rd2, 64;
	mov.u64 	%rd4, __cudart_sin_cos_coeffs;
	add.s64 	%rd5, %rd4, %rd3;
	mul.rn.f64 	%fd74, %fd279, %fd279;
	and.b32  	%r36, %r110, 1;
	setp.eq.b32 	%p6, %r36, 1;
	selp.f64 	%fd75, 0dBDA8FF8320FD8164, 0d3DE5DB65F9785EBA, %p6;
	ld.global.nc.v2.f64 	{%fd76, %fd77}, [%rd5];
	fma.rn.f64 	%fd78, %fd75, %fd74, %fd76;
	fma.rn.f64 	%fd79, %fd78, %fd74, %fd77;
	ld.global.nc.v2.f64 	{%fd80, %fd81}, [%rd5+16];
	fma.rn.f64 	%fd82, %fd79, %fd74, %fd80;
	fma.rn.f64 	%fd83, %fd82, %fd74, %fd81;
	ld.global.nc.v2.f64 	{%fd84, %fd85}, [%rd5+32];
	fma.rn.f64 	%fd86, %fd83, %fd74, %fd84;
	fma.rn.f64 	%fd87, %fd86, %fd74, %fd85;
	fma.rn.f64 	%fd88, %fd87, %fd279, %fd279;
	fma.rn.f64 	%fd89, %fd87, %fd74, 0d3FF0000000000000;
	selp.f64 	%fd90, %fd89, %fd88, %p6;
	and.b32  	%r37, %r110, 2;
	setp.eq.s32 	%p7, %r37, 0;
	mov.f64 	%fd91, 0d0000000000000000;
	sub.f64 	%fd92, %fd91, %fd90;
	selp.f64 	%fd10, %fd90, %fd92, %p7;
	{
	.reg .b32 %temp; 
	mov.b64 	{%temp, %r5}, %fd10;
	}
	mov.f64 	%fd93, 0d4000000000000000;
	{
	.reg .b32 %temp; 
	mov.b64 	{%temp, %r38}, %fd93;
	}
	and.b32  	%r7, %r38, 2146435072;
	setp.eq.s32 	%p8, %r7, 1062207488;
	abs.f64 	%fd11, %fd10;
	{ // callseq 2, 0
	.param .b64 param0;
	st.param.f64 	[param0], %fd11;
	.param .b64 param1;
	st.param.f64 	[param1], 0d4000000000000000;
	.param .b64 retval0;
	call.uni (retval0), 
	__internal_accurate_pow, 
	(
	param0, 
	param1
	);
	ld.param.f64 	%fd94, [retval0];
	} // callseq 2
	setp.lt.s32 	%p9, %r5, 0;
	neg.f64 	%fd96, %fd94;
	selp.f64 	%fd97, %fd96, %fd94, %p8;
	selp.f64 	%fd281, %fd97, %fd94, %p9;
	setp.neu.f64 	%p10, %fd10, 0d0000000000000000;
	@%p10 bra 	$L__BB1_7;
	selp.b32 	%r39, %r5, 0, %p8;
	setp.lt.s32 	%p12, %r38, 0;
	or.b32  	%r40, %r39, 2146435072;
	selp.b32 	%r41, %r40, %r39, %p12;
	mov.b32 	%r42, 0;
	mov.b64 	%fd281, {%r42, %r41};
$L__BB1_7:
	add.f64 	%fd98, %fd10, 0d4000000000000000;
	{
	.reg .b32 %temp; 
	mov.b64 	{%temp, %r43}, %fd98;
	}
	and.b32  	%r44, %r43, 2146435072;
	setp.ne.s32 	%p13, %r44, 2146435072;
	@%p13 bra 	$L__BB1_12;
	setp.num.f64 	%p14, %fd10, %fd10;
	@%p14 bra 	$L__BB1_10;
	mov.f64 	%fd99, 0d4000000000000000;
	add.rn.f64 	%fd281, %fd10, %fd99;
	bra.uni 	$L__BB1_12;
$L__BB1_10:
	setp.neu.f64 	%p15, %fd11, 0d7FF0000000000000;
	@%p15 bra 	$L__BB1_12;
	setp.lt.s32 	%p16, %r5, 0;
	setp.eq.s32 	%p17, %r7, 1062207488;
	setp.lt.s32 	%p18, %r38, 0;
	selp.b32 	%r46, 0, 2146435072, %p18;
	and.b32  	%r47, %r38, 2147483647;
	setp.ne.s32 	%p19, %r47, 1071644672;
	or.b32  	%r48, %r46, -2147483648;
	selp.b32 	%r49, %r48, %r46, %p19;
	selp.b32 	%r50, %r49, %r46, %p17;
	selp.b32 	%r51, %r50, %r46, %p16;
	mov.b32 	%r52, 0;
	mov.b64 	%fd281, {%r52, %r51};
$L__BB1_12:
	setp.eq.f64 	%p20, %fd10, 0d3FF0000000000000;
	mov.f64 	%fd100, 0dC03C000000000000;
	div.rn.f64 	%fd101, %fd100, %fd281;
	add.f64 	%fd102, %fd101, 0d4043800000000000;
	selp.f64 	%fd18, 0d4026000000000000, %fd102, %p20;
	{
	.reg .b32 %temp; 
	mov.b64 	{%temp, %r8}, %fd1;
	}
	mov.f64 	%fd103, 0d4010000000000000;
	{
	.reg .b32 %temp; 
	mov.b64 	{%temp, %r53}, %fd103;
	}
	and.b32  	%r10, %r53, 2146435072;
	setp.eq.s32 	%p21, %r10, 1072693248;
	abs.f64 	%fd19, %fd1;
	{ // callseq 3, 0
	.param .b64 param0;
	st.param.f64 	[param0], %fd19;
	.param .b64 param1;
	st.param.f64 	[param1], 0d4010000000000000;
	.param .b64 retval0;
	call.uni (retval0), 
	__internal_accurate_pow, 
	(
	param0, 
	param1
	);
	ld.param.f64 	%fd104, [retval0];
	} // callseq 3
	setp.lt.s32 	%p22, %r8, 0;
	neg.f64 	%fd106, %fd104;
	selp.f64 	%fd107, %fd106, %fd104, %p21;
	selp.f64 	%fd282, %fd107, %fd104, %p22;
	setp.ne.s32 	%p23, %r27, 0;
	@%p23 bra 	$L__BB1_14;
	setp.eq.s32 	%p24, %r10, 1072693248;
	selp.b32 	%r54, %r8, 0, %p24;
	setp.lt.s32 	%p25, %r53, 0;
	or.b32  	%r55, %r54, 2146435072;
	selp.b32 	%r56, %r55, %r54, %p25;
	mov.b32 	%r57, 0;
	mov.b64 	%fd282, {%r57, %r56};
$L__BB1_14:
	setp.ne.s32 	%p26, %r27, 0;
	setp.lt.s32 	%p27, %r8, 0;
	setp.eq.s32 	%p28, %r27, 1;
	mul.f64 	%fd108, %fd282, 0dC078000000000000;
	selp.f64 	%fd109, 0dC078000000000000, %fd108, %p28;
	div.rn.f64 	%fd23, %fd18, %fd109;
	mov.f64 	%fd110, 0d4008000000000000;
	{
	.reg .b32 %temp; 
	mov.b64 	{%temp, %r58}, %fd110;
	}
	and.b32  	%r12, %r58, 2146435072;
	setp.eq.s32 	%p29, %r12, 1073741824;
	{ // callseq 4, 0
	.param .b64 param0;
	st.param.f64 	[param0], %fd19;
	.param .b64 param1;
	st.param.f64 	[param1], 0d4008000000000000;
	.param .b64 retval0;
	call.uni (retval0), 
	__internal_accurate_pow, 
	(
	param0, 
	param1
	);
	ld.param.f64 	%fd111, [retval0];
	} // callseq 4
	neg.f64 	%fd113, %fd111;
	selp.f64 	%fd114, %fd113, %fd111, %p29;
	selp.f64 	%fd283, %fd114, %fd111, %p27;
	@%p26 bra 	$L__BB1_16;
	setp.eq.s32 	%p30, %r12, 1073741824;
	selp.b32 	%r59, %r8, 0, %p30;
	setp.lt.s32 	%p31, %r58, 0;
	or.b32  	%r60, %r59, 2146435072;
	selp.b32 	%r61, %r60, %r59, %p31;
	mov.b32 	%r62, 0;
	mov.b64 	%fd283, {%r62, %r61};
$L__BB1_16:
	setp.eq.s32 	%p32, %r27, 1;
	setp.neu.f64 	%p33, %fd5, 0d7FF0000000000000;
	mul.f64 	%fd115, %fd283, 0d4020000000000000;
	selp.f64 	%fd116, 0d4020000000000000, %fd115, %p32;
	add.f64 	%fd117, %fd1, 0dBFF0000000000000;
	div.rn.f64 	%fd118, %fd117, %fd116;
	sub.f64 	%fd27, %fd23, %fd118;
	@%p33 bra 	$L__BB1_18;
	mov.f64 	%fd124, 0d0000000000000000;
	mul.rn.f64 	%fd285, %fd4, %fd124;
	mov.b32 	%r112, 1;
	bra.uni 	$L__BB1_21;
$L__BB1_18:
	mul.f64 	%fd119, %fd4, 0d3FE45F306DC9C883;
	cvt.rni.s32.f64 	%r111, %fd119;
	cvt.rn.f64.s32 	%fd120, %r111;
	fma.rn.f64 	%fd121, %fd120, 0dBFF921FB54442D18, %fd4;
	fma.rn.f64 	%fd122, %fd120, 0dBC91A62633145C00, %fd121;
	fma.rn.f64 	%fd285, %fd120, 0dB97B839A252049C0, %fd122;
	setp.ltu.f64 	%p34, %fd5, 0d41E0000000000000;
	@%p34 bra 	$L__BB1_20;
	{ // callseq 5, 0
	.param .b64 param0;
	st.param.f64 	[param0], %fd4;
	.param .align 16 .b8 retval0[16];
	call.uni (retval0), 
	__internal_trig_reduction_slowpathd, 
	(
	param0
	);
	ld.param.f64 	%fd285, [retval0];
	ld.param.b32 	%r111, [retval0+8];
	} // callseq 5
$L__BB1_20:
	add.s32 	%r112, %r111, 1;
$L__BB1_21:
	shl.b32 	%r65, %r112, 6;
	cvt.u64.u32 	%rd6, %r65;
	and.b64  	%rd7, %rd6, 64;
	add.s64 	%rd9, %rd4, %rd7;
	mul.rn.f64 	%fd125, %fd285, %fd285;
	and.b32  	%r66, %r112, 1;
	setp.eq.b32 	%p35, %r66, 1;
	selp.f64 	%fd126, 0dBDA8FF8320FD8164, 0d3DE5DB65F9785EBA, %p35;
	ld.global.nc.v2.f64 	{%fd127, %fd128}, [%rd9];
	fma.rn.f64 	%fd129, %fd126, %fd125, %fd127;
	fma.rn.f64 	%fd130, %fd129, %fd125, %fd128;
	ld.global.nc.v2.f64 	{%fd131, %fd132}, [%rd9+16];
	fma.rn.f64 	%fd133, %fd130, %fd125, %fd131;
	fma.rn.f64 	%fd134, %fd133, %fd125, %fd132;
	ld.global.nc.v2.f64 	{%fd135, %fd136}, [%rd9+32];
	fma.rn.f64 	%fd137, %fd134, %fd125, %fd135;
	fma.rn.f64 	%fd138, %fd137, %fd125, %fd136;
	fma.rn.f64 	%fd139, %fd138, %fd285, %fd285;
	fma.rn.f64 	%fd140, %fd138, %fd125, 0d3FF0000000000000;
	selp.f64 	%fd141, %fd140, %fd139, %p35;
	and.b32  	%r67, %r112, 2;
	setp.eq.s32 	%p36, %r67, 0;
	mov.f64 	%fd142, 0d0000000000000000;
	sub.f64 	%fd143, %fd142, %fd141;
	selp.f64 	%fd144, %fd141, %fd143, %p36;
	add.f64 	%fd145, %fd27, 0d3FF0000000000000;
	mul.f64 	%fd291, %fd145, %fd144;
	abs.f64 	%fd146, %fd291;
	setp.leu.f64 	%p37, %fd146, 0d3FE0000000000000;
	@%p37 bra 	$L__BB1_50;
	cvt.rn.f32.f64 	%f1, %fd2;
	abs.f32 	%f2, %f1;
	setp.lt.f32 	%p38, %f2, 0f00800000;
	mul.f32 	%f18, %f2, 0f4B800000;
	selp.f32 	%f19, %f18, %f2, %p38;
	selp.f32 	%f20, 0fC1C00000, 0f00000000, %p38;
	mov.b32 	%r68, %f19;
	add.s32 	%r69, %r68, -1060439283;
	and.b32  	%r70, %r69, -8388608;
	sub.s32 	%r71, %r68, %r70;
	mov.b32 	%f21, %r71;
	cvt.rn.f32.s32 	%f22, %r70;
	fma.rn.f32 	%f23, %f22, 0f34000000, %f20;
	add.f32 	%f24, %f21, 0fBF800000;
	add.f32 	%f25, %f21, 0f3F800000;
	rcp.approx.ftz.f32 	%f26, %f25;
	add.f32 	%f27, %f24, %f24;
	mul.f32 	%f28, %f27, %f26;
	mul.f32 	%f29, %f28, %f28;
	sub.f32 	%f30, %f24, %f28;
	add.f32 	%f31, %f30, %f30;
	neg.f32 	%f32, %f28;
	fma.rn.f32 	%f33, %f32, %f24, %f31;
	mul.rn.f32 	%f34, %f26, %f33;
	fma.rn.f32 	%f35, %f29, 0f3A2C32E4, 0f3B52E7DB;
	fma.rn.f32 	%f36, %f35, %f29, 0f3C93BB73;
	fma.rn.f32 	%f37, %f36, %f29, 0f3DF6384F;
	mul.rn.f32 	%f38, %f37, %f29;
	fma.rn.f32 	%f39, %f28, 0f3FB8AA3B, %f23;
	sub.f32 	%f40, %f23, %f39;
	fma.rn.f32 	%f41, %f28, 0f3FB8AA3B, %f40;
	fma.rn.f32 	%f42, %f34, 0f3FB8AA3B, %f41;
	fma.rn.f32 	%f43, %f28, 0f32A55E34, %f42;
	mul.f32 	%f44, %f38, 0f40400000;
	fma.rn.f32 	%f45, %f44, %f34, %f43;
	fma.rn.f32 	%f46, %f38, %f28, %f45;
	add.rn.f32 	%f3, %f39, %f46;
	neg.f32 	%f47, %f39;
	add.rn.f32 	%f48, %f3, %f47;
	neg.f32 	%f49, %f48;
	add.rn.f32 	%f4, %f46, %f49;
	setp.eq.f32 	%p39, %f1, 0f3F800000;
	mov.f32 	%f118, 0f3F800000;
	@%p39 bra 	$L__BB1_27;
	setp.num.f32 	%p40, %f2, %f2;
	@%p40 bra 	$L__BB1_25;
	mov.f32 	%f71, 0f40000000;
	add.rn.f32 	%f118, %f1, %f71;
	bra.uni 	$L__BB1_27;
$L__BB1_25:
	mov.f32 	%f50, 0f40000000;
	mul.rn.f32 	%f51, %f3, %f50;
	cvt.rni.f32.f32 	%f52, %f51;
	sub.f32 	%f53, %f51, %f52;
	neg.f32 	%f54, %f51;
	fma.rn.f32 	%f55, %f3, 0f40000000, %f54;
	fma.rn.f32 	%f56, %f4, 0f40000000, %f55;
	add.f32 	%f57, %f53, %f56;
	setp.gt.f32 	%p41, %f52, 0f00000000;
	selp.b32 	%r72, 0, -2097152000, %p41;
	setp.neu.f32 	%p42, %f1, 0f00000000;
	setp.neu.f32 	%p43, %f2, 0f7F800000;
	setp.lt.f32 	%p44, %f51, 0f00000000;
	selp.f32 	%f58, 0f00000000, 0f7F800000, %p44;
	abs.f32 	%f59, %f51;
	setp.gt.f32 	%p45, %f59, 0f43180000;
	cvt.rzi.s32.f32 	%r73, %f52;
	shl.b32 	%r74, %r73, 23;
	sub.s32 	%r75, %r74, %r72;
	mov.b32 	%f60, %r75;
	add.s32 	%r76, %r72, 2130706432;
	mov.b32 	%f61, %r76;
	fma.rn.f32 	%f62, %f57, 0f391FCB8E, 0f3AAF85ED;
	fma.rn.f32 	%f63, %f62, %f57, 0f3C1D9856;
	fma.rn.f32 	%f64, %f63, %f57, 0f3D6357BB;
	fma.rn.f32 	%f65, %f64, %f57, 0f3E75FDEC;
	fma.rn.f32 	%f66, %f65, %f57, 0f3F317218;
	fma.rn.f32 	%f67, %f66, %f57, 0f3F800000;
	mul.f32 	%f68, %f67, %f61;
	mul.f32 	%f69, %f68, %f60;
	selp.f32 	%f118, %f58, %f69, %p45;
	and.pred  	%p46, %p42, %p43;
	@%p46 bra 	$L__BB1_27;
	add.f32 	%f70, %f1, %f1;
	mov.b32 	%r77, %f70;
	and.b32  	%r78, %r77, 2147483647;
	mov.b32 	%f118, %r78;
$L__BB1_27:
	setp.eq.f32 	%p47, %f1, 0f3F800000;
	cvt.f64.f32 	%fd34, %f118;
	fma.rn.f64 	%fd35, %fd34, 0d3FC0D265A30CE092, 0d3FB17B6B8512764F;
	mov.f32 	%f119, 0f3F800000;
	@%p47 bra 	$L__BB1_32;
	setp.num.f32 	%p48, %f2, %f2;
	@%p48 bra 	$L__BB1_30;
	mov.f32 	%f94, 0f40800000;
	add.rn.f32 	%f119, %f1, %f94;
	bra.uni 	$L__BB1_32;
$L__BB1_30:
	mov.f32 	%f73, 0f40800000;
	mul.rn.f32 	%f74, %f3, %f73;
	cvt.rni.f32.f32 	%f75, %f74;
	sub.f32 	%f76, %f74, %f75;
	neg.f32 	%f77, %f74;
	fma.rn.f32 	%f78, %f3, 0f40800000, %f77;
	fma.rn.f32 	%f79, %f4, 0f40800000, %f78;
	add.f32 	%f80, %f76, %f79;
	setp.gt.f32 	%p49, %f75, 0f00000000;
	selp.b32 	%r79, 0, -2097152000, %p49;
	setp.neu.f32 	%p50, %f1, 0f00000000;
	setp.neu.f32 	%p51, %f2, 0f7F800000;
	setp.lt.f32 	%p52, %f74, 0f00000000;
	selp.f32 	%f81, 0f00000000, 0f7F800000, %p52;
	abs.f32 	%f82, %f74;
	setp.gt.f32 	%p53, %f82, 0f43180000;
	cvt.rzi.s32.f32 	%r80, %f75;
	shl.b32 	%r81, %r80, 23;
	sub.s32 	%r82, %r81, %r79;
	mov.b32 	%f83, %r82;
	add.s32 	%r83, %r79, 2130706432;
	mov.b32 	%f84, %r83;
	fma.rn.f32 	%f85, %f80, 0f391FCB8E, 0f3AAF85ED;
	fma.rn.f32 	%f86, %f85, %f80, 0f3C1D9856;
	fma.rn.f32 	%f87, %f86, %f80, 0f3D6357BB;
	fma.rn.f32 	%f88, %f87, %f80, 0f3E75FDEC;
	fma.rn.f32 	%f89, %f88, %f80, 0f3F317218;
	fma.rn.f32 	%f90, %f89, %f80, 0f3F800000;
	mul.f32 	%f91, %f90, %f84;
	mul.f32 	%f92, %f91, %f83;
	selp.f32 	%f119, %f81, %f92, %p53;
	and.pred  	%p54, %p50, %p51;
	@%p54 bra 	$L__BB1_32;
	add.f32 	%f93, %f1, %f1;
	mov.b32 	%r84, %f93;
	and.b32  	%r85, %r84, 2147483647;
	mov.b32 	%f119, %r85;
$L__BB1_32:
	setp.eq.f32 	%p55, %f1, 0f3F800000;
	cvt.f64.f32 	%fd36, %f119;
	fma.rn.f64 	%fd37, %fd36, 0d3F99306F257FBA88, %fd35;
	mov.f32 	%f96, 0f40C00000;
	mul.rn.f32 	%f97, %f3, %f96;
	neg.f32 	%f98, %f97;
	fma.rn.f32 	%f99, %f3, 0f40C00000, %f98;
	fma.rn.f32 	%f100, %f4, 0f40C00000, %f99;
	cvt.rni.f32.f32 	%f101, %f97;
	sub.f32 	%f102, %f97, %f101;
	add.f32 	%f103, %f102, %f100;
	fma.rn.f32 	%f104, %f103, 0f391FCB8E, 0f3AAF85ED;
	fma.rn.f32 	%f105, %f104, %f103, 0f3C1D9856;
	fma.rn.f32 	%f106, %f105, %f103, 0f3D6357BB;
	fma.rn.f32 	%f107, %f106, %f103, 0f3E75FDEC;
	fma.rn.f32 	%f108, %f107, %f103, 0f3F317218;
	fma.rn.f32 	%f109, %f108, %f103, 0f3F800000;
	cvt.rzi.s32.f32 	%r86, %f101;
	setp.gt.f32 	%p56, %f101, 0f00000000;
	selp.b32 	%r87, 0, -2097152000, %p56;
	add.s32 	%r88, %r87, 2130706432;
	mov.b32 	%f110, %r88;
	mul.f32 	%f111, %f109, %f110;
	shl.b32 	%r89, %r86, 23;
	sub.s32 	%r90, %r89, %r87;
	mov.b32 	%f112, %r90;
	mul.f32 	%f113, %f111, %f112;
	abs.f32 	%f114, %f97;
	setp.gt.f32 	%p57, %f114, 0f43180000;
	setp.lt.f32 	%p58, %f97, 0f00000000;
	selp.f32 	%f115, 0f00000000, 0f7F800000, %p58;
	selp.f32 	%f13, %f115, %f113, %p57;
	mov.f32 	%f120, 0f3F800000;
	@%p55 bra 	$L__BB1_37;
	setp.num.f32 	%p59, %f2, %f2;
	@%p59 bra 	$L__BB1_35;
	mov.f32 	%f117, 0f40C00000;
	add.rn.f32 	%f120, %f1, %f117;
	bra.uni 	$L__BB1_37;
$L__BB1_35:
	setp.neu.f32 	%p60, %f1, 0f00000000;
	setp.neu.f32 	%p61, %f2, 0f7F800000;
	and.pred  	%p62, %p60, %p61;
	mov.f32 	%f120, %f13;
	@%p62 bra 	$L__BB1_37;
	add.f32 	%f116, %f1, %f1;
	mov.b32 	%r91, %f116;
	and.b32  	%r92, %r91, 2147483647;
	mov.b32 	%f120, %r92;
$L__BB1_37:
	cvt.f64.f32 	%fd147, %f120;
	fma.rn.f64 	%fd148, %fd147, 0d3F4AA3FC7E2482BE, %fd37;
	fma.rn.f64 	%fd149, %fd34, 0d3FF2B1A748DF32B1, 0d3FF0000000000000;
	fma.rn.f64 	%fd150, %fd36, 0d3FC9BA13BC501EBC, %fd149;
	fma.rn.f64 	%fd151, %fd147, 0d3F7AA3FC7E293C42, %fd150;
	mul.f64 	%fd152, %fd2, %fd151;
	div.rn.f64 	%fd153, %fd148, %fd152;
	add.f64 	%fd154, %fd2, %fd153;
	div.rn.f64 	%fd38, %fd154, %fd3;
	abs.f64 	%fd39, %fd38;
	setp.neu.f64 	%p63, %fd39, 0d7FF0000000000000;
	@%p63 bra 	$L__BB1_39;
	mov.f64 	%fd160, 0d0000000000000000;
	mul.rn.f64 	%fd287, %fd38, %fd160;
	mov.pred 	%p76, -1;
	bra.uni 	$L__BB1_42;
$L__BB1_39:
	mul.f64 	%fd155, %fd38, 0d3FE45F306DC9C883;
	cvt.rni.s32.f64 	%r113, %fd155;
	cvt.rn.f64.s32 	%fd156, %r113;
	fma.rn.f64 	%fd157, %fd156, 0dBFF921FB54442D18, %fd38;
	fma.rn.f64 	%fd158, %fd156, 0dBC91A62633145C00, %fd157;
	fma.rn.f64 	%fd287, %fd156, 0dB97B839A252049C0, %fd158;
	setp.ltu.f64 	%p64, %fd39, 0d41E0000000000000;
	@%p64 bra 	$L__BB1_41;
	{ // callseq 6, 0
	.param .b64 param0;
	st.param.f64 	[param0], %fd38;
	.param .align 16 .b8 retval0[16];
	call.uni (retval0), 
	__internal_trig_reduction_slowpathd, 
	(
	param0
	);
	ld.param.f64 	%fd287, [retval0];
	ld.param.b32 	%r113, [retval0+8];
	} // callseq 6
$L__BB1_41:
	and.b32  	%r94, %r113, 1;
	setp.eq.b32 	%p65, %r94, 1;
	not.pred 	%p76, %p65;
$L__BB1_42:
	mul.f64 	%fd161, %fd287, %fd287;
	fma.rn.f64 	%fd162, %fd161, 0d3EE48DAC2799BCB9, 0dBEF9757C5B27EBB1;
	fma.rn.f64 	%fd163, %fd162, %fd161, 0d3F0980E90FD91E04;
	fma.rn.f64 	%fd164, %fd163, %fd161, 0dBEFAE2B0417D7E1D;
	fma.rn.f64 	%fd165, %fd164, %fd161, 0d3F119F5341BFBA57;
	fma.rn.f64 	%fd166, %fd165, %fd161, 0d3F15E791A00F6919;
	fma.rn.f64 	%fd167, %fd166, %fd161, 0d3F2FF2E7FADEC73A;
	fma.rn.f64 	%fd168, %fd167, %fd161, 0d3F434BC1B206DA62;
	fma.rn.f64 	%fd169, %fd168, %fd161, 0d3F57DB18EF2F83F9;
	fma.rn.f64 	%fd170, %fd169, %fd161, 0d3F6D6D2E7AE49FBC;
	fma.rn.f64 	%fd171, %fd170, %fd161, 0d3F8226E3A816A776;
	fma.rn.f64 	%fd172, %fd171, %fd161, 0d3F9664F485D25660;
	fma.rn.f64 	%fd173, %fd172, %fd161, 0d3FABA1BA1BABF31D;
	fma.rn.f64 	%fd174, %fd173, %fd161, 0d3FC11111111105D2;
	fma.rn.f64 	%fd175, %fd174, %fd161, 0d3FD555555555555E;
	mul.f64 	%fd45, %fd161, %fd175;
	fma.rn.f64 	%fd288, %fd45, %fd287, %fd287;
	@%p76 bra 	$L__BB1_44;
	sub.f64 	%fd176, %fd288, %fd287;
	neg.f64 	%fd177, %fd176;
	fma.rn.f64 	%fd178, %fd45, %fd287, %fd177;
	rcp.approx.ftz.f64 	%fd179, %fd288;
	neg.f64 	%fd180, %fd288;
	fma.rn.f64 	%fd181, %fd180, %fd179, 0d3FF0000000000000;
	fma.rn.f64 	%fd182, %fd181, %fd181, %fd181;
	fma.rn.f64 	%fd183, %fd182, %fd179, %fd179;
	neg.f64 	%fd184, %fd183;
	fma.rn.f64 	%fd185, %fd288, %fd184, 0d3FF0000000000000;
	fma.rn.f64 	%fd186, %fd184, %fd178, %fd185;
	fma.rn.f64 	%fd288, %fd186, %fd184, %fd184;
$L__BB1_44:
	div.rn.f64 	%fd187, %fd38, %fd288;
	add.f64 	%fd188, %fd187, 0dBFF0000000000000;
	mul.f64 	%fd189, %fd38, 0d4020000000000000;
	mul.f64 	%fd190, %fd3, %fd189;
	mul.f64 	%fd191, %fd3, %fd190;
	div.rn.f64 	%fd192, %fd188, %fd191;
	add.f64 	%fd49, %fd38, %fd192;
	abs.f64 	%fd50, %fd49;
	setp.neu.f64 	%p67, %fd50, 0d7FF0000000000000;
	@%p67 bra 	$L__BB1_46;
	mov.f64 	%fd198, 0d0000000000000000;
	mul.rn.f64 	%fd290, %fd49, %fd198;
	mov.b32 	%r115, 1;
	bra.uni 	$L__BB1_49;
$L__BB1_46:
	mul.f64 	%fd193, %fd49, 0d3FE45F306DC9C883;
	cvt.rni.s32.f64 	%r114, %fd193;
	cvt.rn.f64.s32 	%fd194, %r114;
	fma.rn.f64 	%fd195, %fd194, 0dBFF921FB54442D18, %fd49;
	fma.rn.f64 	%fd196, %fd194, 0dBC91A62633145C00, %fd195;
	fma.rn.f64 	%fd290, %fd194, 0dB97B839A252049C0, %fd196;
	setp.ltu.f64 	%p68, %fd50, 0d41E0000000000000;
	@%p68 bra 	$L__BB1_48;
	{ // callseq 7, 0
	.param .b64 param0;
	st.param.f64 	[param0], %fd49;
	.param .align 16 .b8 retval0[16];
	call.uni (retval0), 
	__internal_trig_reduction_slowpathd, 
	(
	param0
	);
	ld.param.f64 	%fd290, [retval0];
	ld.param.b32 	%r114, [retval0+8];
	} // callseq 7
$L__BB1_48:
	add.s32 	%r115, %r114, 1;
$L__BB1_49:
	shl.b32 	%r97, %r115, 6;
	cvt.u64.u32 	%rd10, %r97;
	and.b64  	%rd11, %rd10, 64;
	add.s64 	%rd13, %rd4, %rd11;
	mul.rn.f64 	%fd199, %fd290, %fd290;
	and.b32  	%r98, %r115, 1;
	setp.eq.b32 	%p69, %r98, 1;
	selp.f64 	%fd200, 0dBDA8FF8320FD8164, 0d3DE5DB65F9785EBA, %p69;
	ld.global.nc.v2.f64 	{%fd201, %fd202}, [%rd13];
	fma.rn.f64 	%fd203, %fd200, %fd199, %fd201;
	fma.rn.f64 	%fd204, %fd203, %fd199, %fd202;
	ld.global.nc.v2.f64 	{%fd205, %fd206}, [%rd13+16];
	fma.rn.f64 	%fd207, %fd204, %fd199, %fd205;
	fma.rn.f64 	%fd208, %fd207, %fd199, %fd206;
	ld.global.nc.v2.f64 	{%fd209, %fd210}, [%rd13+32];
	fma.rn.f64 	%fd211, %fd208, %fd199, %fd209;
	fma.rn.f64 	%fd212, %fd211, %fd199, %fd210;
	fma.rn.f64 	%fd213, %fd212, %fd290, %fd290;
	fma.rn.f64 	%fd214, %fd212, %fd199, 0d3FF0000000000000;
	selp.f64 	%fd215, %fd214, %fd213, %p69;
	and.b32  	%r99, %r115, 2;
	setp.eq.s32 	%p70, %r99, 0;
	mov.f64 	%fd216, 0d0000000000000000;
	sub.f64 	%fd217, %fd216, %fd215;
	selp.f64 	%fd291, %fd215, %fd217, %p70;
$L__BB1_50:
	{
	.reg .b32 %temp; 
	mov.b64 	{%temp, %r26}, %fd291;
	}
	abs.f64 	%fd58, %fd291;
	{
	.reg .b32 %temp; 
	mov.b64 	{%temp, %r100}, %fd58;
	}
	setp.gt.s32 	%p71, %r100, 1071801957;
	@%p71 bra 	$L__BB1_54;
	mul.f64 	%fd258, %fd291, %fd291;
	fma.rn.f64 	%fd259, %fd258, 0d3FB0066BDC1895E9, 0dBFB3823B180754AF;
	fma.rn.f64 	%fd260, %fd259, %fd258, 0d3FB11E52CC2F79AE;
	fma.rn.f64 	%fd261, %fd260, %fd258, 0dBF924EAF3526861B;
	fma.rn.f64 	%fd262, %fd261, %fd258, 0d3F91DF02A31E6CB7;
	fma.rn.f64 	%fd263, %fd262, %fd258, 0d3F847D18B0EEC6CC;
	fma.rn.f64 	%fd264, %fd263, %fd258, 0d3F8D0AF961BA53B0;
	fma.rn.f64 	%fd265, %fd264, %fd258, 0d3F91BF7734CF1C48;
	fma.rn.f64 	%fd266, %fd265, %fd258, 0d3F96E91483144EF7;
	fma.rn.f64 	%fd267, %fd266, %fd258, 0d3F9F1C6E0A4F9F81;
	fma.rn.f64 	%fd268, %fd267, %fd258, 0d3FA6DB6DC27FA92B;
	fma.rn.f64 	%fd269, %fd268, %fd258, 0d3FB333333320F91B;
	fma.rn.f64 	%fd270, %fd269, %fd258, 0d3FC5555555555F4D;
	mul.f64 	%fd271, %fd258, %fd270;
	fma.rn.f64 	%fd59, %fd271, %fd58, %fd58;
	setp.gt.s32 	%p75, %r26, -1;
	@%p75 bra 	$L__BB1_53;
	mov.f64 	%fd276, 0d3C91A62633145C07;
	add.rn.f64 	%fd277, %fd59, %fd276;
	mov.f64 	%fd278, 0d3FF921FB54442D18;
	add.rn.f64 	%fd292, %fd278, %fd277;
	bra.uni 	$L__BB1_55;
$L__BB1_53:
	mov.f64 	%fd272, 0dBC91A62633145C07;
	add.rn.f64 	%fd273, %fd59, %fd272;
	neg.f64 	%fd274, %fd273;
	mov.f64 	%fd275, 0d3FF921FB54442D18;
	add.rn.f64 	%fd292, %fd275, %fd274;
	bra.uni 	$L__BB1_55;
$L__BB1_54:
	mov.f64 	%fd218, 0d3FF0000000000000;
	sub.f64 	%fd219, %fd218, %fd58;
	{
	.reg .b32 %temp; 
	mov.b64 	{%r101, %temp}, %fd219;
	}
	{
	.reg .b32 %temp; 
	mov.b64 	{%temp, %r102}, %fd219;
	}
	add.s32 	%r103, %r102, -1048576;
	mov.b64 	%fd220, {%r101, %r103};
	rsqrt.approx.ftz.f64 	%fd221, %fd220;
	{
	.reg .b32 %temp; 
	mov.b64 	{%r104, %temp}, %fd221;
	}
	{
	.reg .b32 %temp; 
	mov.b64 	{%temp, %r105}, %fd221;
	}
	add.s32 	%r106, %r105, -1048576;
	mov.b64 	%fd222, {%r104, %r106};
	mul.f64 	%fd223, %fd220, %fd221;
	neg.f64 	%fd224, %fd223;
	fma.rn.f64 	%fd225, %fd223, %fd224, %fd220;
	fma.rn.f64 	%fd226, %fd225, %fd222, %fd223;
	neg.f64 	%fd227, %fd226;
	fma.rn.f64 	%fd228, %fd221, %fd227, 0d3FF0000000000000;
	fma.rn.f64 	%fd229, %fd228, %fd222, %fd222;
	fma.rn.f64 	%fd230, %fd226, %fd227, %fd220;
	fma.rn.f64 	%fd231, %fd230, %fd229, %fd226;
	{
	.reg .b32 %temp; 
	mov.b64 	{%r107, %temp}, %fd231;
	}
	{
	.reg .b32 %temp; 
	mov.b64 	{%temp, %r108}, %fd231;
	}
	add.s32 	%r109, %r108, 1048576;
	mov.b64 	%fd232, {%r107, %r109};
	fma.rn.f64 	%fd233, %fd219, 0d3EC715B371155F70, 0dBEBAC2FE66FAAC4B;
	fma.rn.f64 	%fd234, %fd233, %fd219, 0d3ED9A9B88EFCD9B8;
	fma.rn.f64 	%fd235, %fd234, %fd219, 0d3EDD0F40A8A0C4C3;
	fma.rn.f64 	%fd236, %fd235, %fd219, 0d3EF46D4CFA9E0E1F;
	fma.rn.f64 	%fd237, %fd236, %fd219, 0d3F079C168D1E2422;
	fma.rn.f64 	%fd238, %fd237, %fd219, 0d3F1C9A88C3BCA540;
	fma.rn.f64 	%fd239, %fd238, %fd219, 0d3F31C4E64BD476DF;
	fma.rn.f64 	%fd240, %fd239, %fd219, 0d3F46E8BA60009C8F;
	fma.rn.f64 	%fd241, %fd240, %fd219, 0d3F5F1C71C62B05A2;
	fma.rn.f64 	%fd242, %fd241, %fd219, 0d3F76DB6DB6DC9F2C;
	fma.rn.f64 	%fd243, %fd242, %fd219, 0d3F9333333333329C;
	fma.rn.f64 	%fd244, %fd243, %fd219, 0d3FB5555555555555;
	setp.lt.s32 	%p72, %r102, 1;
	mov.f64 	%fd245, 0d0000000000000000;
	mul.rn.f64 	%fd246, %fd58, %fd245;
	mul.f64 	%fd247, %fd219, %fd244;
	fma.rn.f64 	%fd248, %fd247, %fd232, %fd232;
	selp.f64 	%fd249, %fd246, %fd248, %p72;
	setp.lt.s32 	%p73, %r102, 0;
	mov.f64 	%fd250, 0d7FF0000000000000;
	mul.rn.f64 	%fd251, %fd249, %fd250;
	selp.f64 	%fd252, %fd251, %fd249, %p73;
	setp.lt.s32 	%p74, %r26, 0;
	mov.f64 	%fd253, 0dBCA1A62633145C07;
	add.rn.f64 	%fd254, %fd252, %fd253;
	neg.f64 	%fd255, %fd254;
	mov.f64 	%fd256, 0d400921FB54442D18;
	add.rn.f64 	%fd257, %fd256, %fd255;
	selp.f64 	%fd292, %fd257, %fd252, %p74;
$L__BB1_55:
	cvta.to.global.u64 	%rd14, %rd1;
	mul.wide.s32 	%rd15, %r1, 8;
	add.s64 	%rd16, %rd14, %rd15;
	st.global.f64 	[%rd16], %fd292;
$L__BB1_56:
	ret;

}
.func  (.param .align 16 .b8 func_retval0[16]) __internal_trig_reduction_slowpathd(
	.param .b64 __internal_trig_reduction_slowpathd_param_0
)
{
	.local .align 8 .b8 	__local_depot2[40];
	.reg .b64 	%SP;
	.reg .b64 	%SPL;
	.reg .pred 	%p<10>;
	.reg .b32 	%r<47>;
	.reg .b64 	%rd<74>;
	.reg .b64 	%fd<5>;

	mov.u64 	%SPL, __local_depot2;
	ld.param.f64 	%fd4, [__internal_trig_reduction_slowpathd_param_0];
	add.u64 	%rd1, %SPL, 0;
	{
	.reg .b32 %temp; 
	mov.b64 	{%temp, %r1}, %fd4;
	}
	shr.u32 	%r2, %r1, 20;
	and.b32  	%r3, %r2, 2047;
	setp.eq.s32 	%p1, %r3, 2047;
	mov.b32 	%r46, 0;
	@%p1 bra 	$L__BB2_9;
	add.s32 	%r20, %r3, -1024;
	mov.b64 	%rd20, %fd4;
	shl.b64 	%rd2, %rd20, 11;
	shr.u32 	%r4, %r20, 6;
	sub.s32 	%r45, 15, %r4;
	sub.s32 	%r21, 19, %r4;
	setp.lt.u32 	%p2, %r20, 128;
	selp.b32 	%r6, 18, %r21, %p2;
	setp.ge.s32 	%p3, %r45, %r6;
	mov.b64 	%rd70, 0;
	@%p3 bra 	$L__BB2_4;
	add.s32 	%r23, %r6, %r4;
	neg.s32 	%r43, %r23;
	or.b64  	%rd3, %rd2, -9223372036854775808;
	mov.b64 	%rd70, 0;
	mov.b32 	%r42, 0;
	mov.u64 	%rd25, __cudart_i2opi_d;
	mov.u32 	%r44, %r45;
$L__BB2_3:
	.pragma "nounroll";
	mul.wide.s32 	%rd22, %r42, 8;
	add.s64 	%rd23, %rd1, %rd22;
	mul.wide.s32 	%rd24, %r44, 8;
	add.s64 	%rd26, %rd25, %rd24;
	ld.global.nc.u64 	%rd27, [%rd26];
	{
	.reg .u32 %r0, %r1, %r2, %r3, %alo, %ahi, %blo, %bhi, %clo, %chi;
	mov.b64 	{%alo,%ahi}, %rd27;
	mov.b64 	{%blo,%bhi}, %rd3;
	mov.b64 	{%clo,%chi}, %rd70;
	mad.lo.cc.u32 	%r0, %alo, %blo, %clo;
	madc.hi.cc.u32 	%r1, %alo, %blo, %chi;
	madc.hi.u32 	%r2, %alo, %bhi, 0;
	mad.lo.cc.u32 	%r1, %alo, %bhi, %r1;
	madc.hi.cc.u32 	%r2, %ahi, %blo, %r2;
	madc.hi.u32 	%r3, %ahi, %bhi, 0;
	mad.lo.cc.u32 	%r1, %ahi, %blo, %r1;
	madc.lo.cc.u32 	%r2, %ahi, %bhi, %r2;
	addc.u32 	%r3, %r3, 0;
	mov.b64 	%rd28, {%r0,%r1};
	mov.b64 	%rd70, {%r2,%r3};
	}
	st.local.u64 	[%rd23], %rd28;
	add.s32 	%r44, %r44, 1;
	add.s32 	%r43, %r43, 1;
	add.s32 	%r42, %r42, 1;
	setp.ne.s32 	%p4, %r43, -15;
	mov.u32 	%r45, %r6;
	@%p4 bra 	$L__BB2_3;
$L__BB2_4:
	cvt.s64.s32 	%rd29, %r45;
	cvt.u64.u32 	%rd30, %r4;
	add.s64 	%rd31, %rd30, %rd29;
	shl.b64 	%rd32, %rd31, 3;
	add.s64 	%rd33, %rd1, %rd32;
	st.local.u64 	[%rd33+-120], %rd70;
	and.b32  	%r15, %r2, 63;
	ld.local.u64 	%rd72, [%rd1+16];
	ld.local.u64 	%rd71, [%rd1+24];
	setp.eq.s32 	%p5, %r15, 0;
	@%p5 bra 	$L__BB2_6;
	shl.b64 	%rd34, %rd71, %r15;
	shr.u64 	%rd35, %rd72, 1;
	xor.b32  	%r24, %r15, 63;
	shr.u64 	%rd36, %rd35, %r24;
	or.b64  	%rd71, %rd34, %rd36;
	ld.local.u64 	%rd37, [%rd1+8];
	shl.b64 	%rd38, %rd72, %r15;
	shr.u64 	%rd39, %rd37, 1;
	shr.u64 	%rd40, %rd39, %r24;
	or.b64  	%rd72, %rd38, %rd40;
$L__BB2_6:
	and.b32  	%r25, %r1, -2147483648;
	shr.u64 	%rd41, %rd71, 62;
	cvt.u32.u64 	%r26, %rd41;
	mov.b64 	{%r27, %r28}, %rd71;
	mov.b64 	{%r29, %r30}, %rd72;
	shf.l.wrap.b32 	%r31, %r30, %r27, 2;
	shf.l.wrap.b32 	%r32, %r27, %r28, 2;
	mov.b64 	%rd42, {%r31, %r32};
	shl.b64 	%rd43, %rd72, 2;
	shr.u64 	%rd44, %rd42, 63;
	cvt.u32.u64 	%r33, %rd44;
	add.s32 	%r34, %r33, %r26;
	setp.eq.s32 	%p6, %r25, 0;
	neg.s32 	%r35, %r34;
	selp.b32 	%r46, %r34, %r35, %p6;
	setp.gt.s64 	%p7, %rd42, -1;
	mov.b64 	%rd45, 0;
	{
	.reg .u32 %r0, %r1, %r2, %r3, %a0, %a1, %a2, %a3, %b0, %b1, %b2, %b3;
	mov.b64 	{%a0,%a1}, %rd45;
	mov.b64 	{%a2,%a3}, %rd45;
	mov.b64 	{%b0,%b1}, %rd43;
	mov.b64 	{%b2,%b3}, %rd42;
	sub.cc.u32 	%r0, %a0, %b0;
	subc.cc.u32 	%r1, %a1, %b1;
	subc.cc.u32 	%r2, %a2, %b2;
	subc.u32 	%r3, %a3, %b3;
	mov.b64 	%rd46, {%r0,%r1};
	mov.b64 	%rd47, {%r2,%r3};
	}
	xor.b32  	%r36, %r25, -2147483648;
	selp.b64 	%rd73, %rd42, %rd47, %p7;
	selp.b64 	%rd14, %rd43, %rd46, %p7;
	selp.b32 	%r17, %r25, %r36, %p7;
	clz.b64 	%r37, %rd73;
	cvt.u64.u32 	%rd15, %r37;
	setp.eq.s32 	%p8, %r37, 0;
	@%p8 bra 	$L__BB2_8;
	cvt.u32.u64 	%r38, %rd15;
	and.b32  	%r39, %r38, 63;
	shl.b64 	%rd48, %rd73, %r39;
	shr.u64 	%rd49, %rd14, 1;
	not.b32 	%r40, %r38;
	and.b32  	%r41, %r40, 63;
	shr.u64 	%rd50, %rd49, %r41;
	or.b64  	%rd73, %rd48, %rd50;
$L__BB2_8:
	mov.b64 	%rd51, -3958705157555305931;
	{
	.reg .u32 %r0, %r1, %r2, %r3, %alo, %ahi, %blo, %bhi;
	mov.b64 	{%alo,%ahi}, %rd73;
	mov.b64 	{%blo,%bhi}, %rd51;
	mul.lo.u32 	%r0, %alo, %blo;
	mul.hi.u32 	%r1, %alo, %blo;
	mad.lo.cc.u32 	%r1, %alo, %bhi, %r1;
	madc.hi.u32 	%r2, %alo, %bhi, 0;
	mad.lo.cc.u32 	%r1, %ahi, %blo, %r1;
	madc.hi.cc.u32 	%r2, %ahi, %blo, %r2;
	madc.hi.u32 	%r3, %ahi, %bhi, 0;
	mad.lo.cc.u32 	%r2, %ahi, %bhi, %r2;
	addc.u32 	%r3, %r3, 0;
	mov.b64 	%rd52, {%r0,%r1};
	mov.b64 	%rd53, {%r2,%r3};
	}
	setp.gt.s64 	%p9, %rd53, 0;
	{
	.reg .u32 %r0, %r1, %r2, %r3, %a0, %a1, %a2, %a3, %b0, %b1, %b2, %b3;
	mov.b64 	{%a0,%a1}, %rd52;
	mov.b64 	{%a2,%a3}, %rd53;
	mov.b64 	{%b0,%b1}, %rd52;
	mov.b64 	{%b2,%b3}, %rd53;
	add.cc.u32 	%r0, %a0, %b0;
	addc.cc.u32 	%r1, %a1, %b1;
	addc.cc.u32 	%r2, %a2, %b2;
	addc.u32 	%r3, %a3, %b3;
	mov.b64 	%rd54, {%r0,%r1};
	mov.b64 	%rd55, {%r2,%r3};
	}
	selp.b64 	%rd56, %rd55, %rd53, %p9;
	selp.s64 	%rd57, -1, 0, %p9;
	sub.s64 	%rd58, %rd57, %rd15;
	cvt.u64.u32 	%rd59, %r17;
	shl.b64 	%rd60, %rd59, 32;
	add.s64 	%rd61, %rd56, 1;
	shr.u64 	%rd62, %rd61, 10;
	add.s64 	%rd63, %rd62, 1;
	shr.u64 	%rd64, %rd63, 1;
	shl.b64 	%rd65, %rd58, 52;
	add.s64 	%rd66, %rd65, %rd64;
	add.s64 	%rd67, %rd66, 4602678819172646912;
	or.b64  	%rd68, %rd67, %rd60;
	mov.b64 	%fd4, %rd68;
$L__BB2_9:
	st.param.f64 	[func_retval0], %fd4;
	st.param.b32 	[func_retval0+8], %r46;
	ret;

}
.func  (.param .b64 func_retval0) __internal_accurate_pow(
	.param .b64 __internal_accurate_pow_param_0,
	.param .b64 __internal_accurate_pow_param_1
)
{
	.reg .pred 	%p<8>;
	.reg .b32 	%r<49>;
	.reg .b32 	%f<3>;
	.reg .b64 	%fd<109>;

	ld.param.f64 	%fd10, [__internal_accurate_pow_param_0];
	ld.param.f64 	%fd11, [__internal_accurate_pow_param_1];
	{
	.reg .b32 %temp; 
	mov.b64 	{%temp, %r46}, %fd10;
	}
	{
	.reg .b32 %temp; 
	mov.b64 	{%r45, %temp}, %fd10;
	}
	shr.u32 	%r47, %r46, 20;
	setp.gt.u32 	%p1, %r46, 1048575;
	@%p1 bra 	$L__BB3_2;
	mul.f64 	%fd12, %fd10, 0d4350000000000000;
	{
	.reg .b32 %temp; 
	mov.b64 	{%temp, %r46}, %fd12;
	}
	{
	.reg .b32 %temp; 
	mov.b64 	{%r45, %temp}, %fd12;
	}
	shr.u32 	%r16, %r46, 20;
	add.s32 	%r47, %r16, -54;
$L__BB3_2:
	add.s32 	%r48, %r47, -1023;
	and.b32  	%r17, %r46, -2146435073;
	or.b32  	%r18, %r17, 1072693248;
	mov.b64 	%fd107, {%r45, %r18};
	setp.lt.u32 	%p2, %r18, 1073127583;
	@%p2 bra 	$L__BB3_4;
	{
	.reg .b32 %temp; 
	mov.b64 	{%r19, %temp}, %fd107;
	}
	{
	.reg .b32 %temp; 
	mov.b64 	{%temp, %r20}, %fd107;
	}
	add.s32 	%r21, %r20, -1048576;
	mov.b64 	%fd107, {%r19, %r21};
	add.s32 	%r48, %r47, -1022;
$L__BB3_4:
	add.f64 	%fd13, %fd107, 0dBFF0000000000000;
	add.f64 	%fd14, %fd107, 0d3FF0000000000000;
	rcp.approx.ftz.f64 	%fd15, %fd14;
	neg.f64 	%fd16, %fd14;
	fma.rn.f64 	%fd17, %fd16, %fd15, 0d3FF0000000000000;
	fma.rn.f64 	%fd18, %fd17, %fd17, %fd17;
	fma.rn.f64 	%fd19, %fd18, %fd15, %fd15;
	mul.f64 	%fd20, %fd13, %fd19;
	fma.rn.f64 	%fd21, %fd13, %fd19, %fd20;
	mul.f64 	%fd22, %fd21, %fd21;
	fma.rn.f64 	%fd23, %fd22, 0d3EB0F5FF7D2CAFE2, 0d3ED0F5D241AD3B5A;
	fma.rn.f64 	%fd24, %fd23, %fd22, 0d3EF3B20A75488A3F;
	fma.rn.f64 	%fd25, %fd24, %fd22, 0d3F1745CDE4FAECD5;
	fma.rn.f64 	%fd26, %fd25, %fd22, 0d3F3C71C7258A578B;
	fma.rn.f64 	%fd27, %fd26, %fd22, 0d3F6249249242B910;
	fma.rn.f64 	%fd28, %fd27, %fd22, 0d3F89999999999DFB;
	sub.f64 	%fd29, %fd13, %fd21;
	add.f64 	%fd30, %fd29, %fd29;
	neg.f64 	%fd31, %fd21;
	fma.rn.f64 	%fd32, %fd31, %fd13, %fd30;
	mul.f64 	%fd33, %fd19, %fd32;
	fma.rn.f64 	%fd34, %fd22, %fd28, 0d3FB5555555555555;
	mov.f64 	%fd35, 0d3FB5555555555555;
	sub.f64 	%fd36, %fd35, %fd34;
	fma.rn.f64 	%fd37, %fd22, %fd28, %fd36;
	add.f64 	%fd38, %fd37, 0dBC46A4CB00B9E7B0;
	add.f64 	%fd39, %fd34, %fd38;
	sub.f64 	%fd40, %fd34, %fd39;
	add.f64 	%fd41, %fd38, %fd40;
	mul.rn.f64 	%fd42, %fd21, %fd21;
	neg.f64 	%fd43, %fd42;
	fma.rn.f64 	%fd44, %fd21, %fd21, %fd43;
	{
	.reg .b32 %temp; 
	mov.b64 	{%r22, %temp}, %fd33;
	}
	{
	.reg .b32 %temp; 
	mov.b64 	{%temp, %r23}, %fd33;
	}
	add.s32 	%r24, %r23, 1048576;
	mov.b64 	%fd45, {%r22, %r24};
	fma.rn.f64 	%fd46, %fd21, %fd45, %fd44;
	mul.rn.f64 	%fd47, %fd42, %fd21;
	neg.f64 	%fd48, %fd47;
	fma.rn.f64 	%fd49, %fd42, %fd21, %fd48;
	fma.rn.f64 	%fd50, %fd42, %fd33, %fd49;
	fma.rn.f64 	%fd51, %fd46, %fd21, %fd50;
	mul.rn.f64 	%fd52, %fd39, %fd47;
	neg.f64 	%fd53, %fd52;
	fma.rn.f64 	%fd54, %fd39, %fd47, %fd53;
	fma.rn.f64 	%fd55, %fd39, %fd51, %fd54;
	fma.rn.f64 	%fd56, %fd41, %fd47, %fd55;
	add.f64 	%fd57, %fd52, %fd56;
	sub.f64 	%fd58, %fd52, %fd57;
	add.f64 	%fd59, %fd56, %fd58;
	add.f64 	%fd60, %fd21, %fd57;
	sub.f64 	%fd61, %fd21, %fd60;
	add.f64 	%fd62, %fd57, %fd61;
	add.f64 	%fd63, %fd59, %fd62;
	add.f64 	%fd64, %fd33, %fd63;
	add.f64 	%fd65, %fd60, %fd64;
	sub.f64 	%fd66, %fd60, %fd65;
	add.f64 	%fd67, %fd64, %fd66;
	xor.b32  	%r25, %r48, -2147483648;
	mov.b32 	%r26, 1127219200;
	mov.b64 	%fd68, {%r25, %r26};
	mov.b32 	%r27, -2147483648;
	mov.b64 	%fd69, {%r27, %r26};
	sub.f64 	%fd70, %fd68, %fd69;
	fma.rn.f64 	%fd71, %fd70, 0d3FE62E42FEFA39EF, %fd65;
	fma.rn.f64 	%fd72, %fd70, 0dBFE62E42FEFA39EF, %fd71;
	sub.f64 	%fd73, %fd72, %fd65;
	sub.f64 	%fd74, %fd67, %fd73;
	fma.rn.f64 	%fd75, %fd70, 0d3C7ABC9E3B39803F, %fd74;
	add.f64 	%fd76, %fd71, %fd75;
	sub.f64 	%fd77, %fd71, %fd76;
	add.f64 	%fd78, %fd75, %fd77;
	{
	.reg .b32 %temp; 
	mov.b64 	{%temp, %r28}, %fd11;
	}
	{
	.reg .b32 %temp; 
	mov.b64 	{%r29, %temp}, %fd11;
	}
	shl.b32 	%r30, %r28, 1;
	setp.gt.u32 	%p3, %r30, -33554433;
	and.b32  	%r31, %r28, -15728641;
	selp.b32 	%r32, %r31, %r28, %p3;
	mov.b64 	%fd79, {%r29, %r32};
	mul.rn.f64 	%fd80, %fd76, %fd79;
	neg.f64 	%fd81, %fd80;
	fma.rn.f64 	%fd82, %fd76, %fd79, %fd81;
	fma.rn.f64 	%fd83, %fd78, %fd79, %fd82;
	add.f64 	%fd4, %fd80, %fd83;
	sub.f64 	%fd84, %fd80, %fd4;
	add.f64 	%fd5, %fd83, %fd84;
	fma.rn.f64 	%fd85, %fd4, 0d3FF71547652B82FE, 0d4338000000000000;
	{
	.reg .b32 %temp; 
	mov.b64 	{%r13, %temp}, %fd85;
	}
	mov.f64 	%fd86, 0dC338000000000000;
	add.rn.f64 	%fd87, %fd85, %fd86;
	fma.rn.f64 	%fd88, %fd87, 0dBFE62E42FEFA39EF, %fd4;
	fma.rn.f64 	%fd89, %fd87, 0dBC7ABC9E3B39803F, %fd88;
	fma.rn.f64 	%fd90, %fd89, 0d3E5ADE1569CE2BDF, 0d3E928AF3FCA213EA;
	fma.rn.f64 	%fd91, %fd90, %fd89, 0d3EC71DEE62401315;
	fma.rn.f64 	%fd92, %fd91, %fd89, 0d3EFA01997C89EB71;
	fma.rn.f64 	%fd93, %fd92, %fd89, 0d3F2A01A014761F65;
	fma.rn.f64 	%fd94, %fd93, %fd89, 0d3F56C16C1852B7AF;
	fma.rn.f64 	%fd95, %fd94, %fd89, 0d3F81111111122322;
	fma.rn.f64 	%fd96, %fd95, %fd89, 0d3FA55555555502A1;
	fma.rn.f64 	%fd97, %fd96, %fd89, 0d3FC5555555555511;
	fma.rn.f64 	%fd98, %fd97, %fd89, 0d3FE000000000000B;
	fma.rn.f64 	%fd99, %fd98, %fd89, 0d3FF0000000000000;
	fma.rn.f64 	%fd100, %fd99, %fd89, 0d3FF0000000000000;
	{
	.reg .b32 %temp; 
	mov.b64 	{%r14, %temp}, %fd100;
	}
	{
	.reg .b32 %temp; 
	mov.b64 	{%temp, %r15}, %fd100;
	}
	shl.b32 	%r33, %r13, 20;
	add.s32 	%r34, %r33, %r15;
	mov.b64 	%fd108, {%r14, %r34};
	{
	.reg .b32 %temp; 
	mov.b64 	{%temp, %r35}, %fd4;
	}
	mov.b32 	%f2, %r35;
	abs.f32 	%f1, %f2;
	setp.lt.f32 	%p4, %f1, 0f4086232B;
	@%p4 bra 	$L__BB3_7;
	setp.lt.f64 	%p5, %fd4, 0d0000000000000000;
	add.f64 	%fd101, %fd4, 0d7FF0000000000000;
	selp.f64 	%fd108, 0d0000000000000000, %fd101, %p5;
	setp.geu.f32 	%p6, %f1, 0f40874800;
	@%p6 bra 	$L__BB3_7;
	shr.u32 	%r36, %r13, 31;
	add.s32 	%r37, %r13, %r36;
	shr.s32 	%r38, %r37, 1;
	shl.b32 	%r39, %r38, 20;
	add.s32 	%r40, %r15, %r39;
	mov.b64 	%fd102, {%r14, %r40};
	sub.s32 	%r41, %r13, %r38;
	shl.b32 	%r42, %r41, 20;
	add.s32 	%r43, %r42, 1072693248;
	mov.b32 	%r44, 0;
	mov.b64 	%fd103, {%r44, %r43};
	mul.f64 	%fd108, %fd103, %fd102;
$L__BB3_7:
	abs.f64 	%fd104, %fd108;
	setp.eq.f64 	%p7, %fd104, 0d7FF0000000000000;
	fma.rn.f64 	%fd105, %fd108, %fd5, %fd108;
	selp.f64 	%fd106, %fd108, %fd105, %p7;
	st.param.f64 	[func_retval0], %fd106;
	ret;

}


// ===== COMPILED SASS (sm_100) =====

	.target	sm_100

	.elftype	@"ET_EXEC"


//--------------------- .note.nv.tkinfo           --------------------------
	.section	.note.nv.tkinfo,"",@"SHT_NOTE"
	.sectionflags	@"SHF_NOTE_NV_TKINFO"
	.tkinfo
        /*0018*/ 	.word	0x00000002
        /*0030*/ 	.string	""
        /*0030*/ 	.string	"ptxas"
        /*0030*/ 	.string	"Cuda compilation tools, release 13.0, V13.0.88"
        /*0030*/ 	.string	"Build cuda_13.0.r13.0/compiler.36424714_0"
        /*0030*/ 	.string	"-arch sm_100 -m 64 "



//--------------------- .note.nv.cuinfo           --------------------------
	.section	.note.nv.cuinfo,"",@"SHT_NOTE"
	.sectionflags	@"SHF_NOTE_NV_CUINFO"
        /*0018*/ 	.short	0x0002
        /*001a*/ 	.short	0x0064
        /*001c*/ 	.short	0x0082
	.zero		2


//--------------------- .nv.info                  --------------------------
	.section	.nv.info,"",@"SHT_CUDA_INFO"
	.align	4


	//----- nvinfo : EIATTR_REGCOUNT
	.align		4
        /*0000*/ 	.byte	0x04, 0x2f
        /*0002*/ 	.short	(.L_3 - .L_2)
	.align		4
.L_2:
        /*0004*/ 	.word	index@(_Z12invert_thetaiPKdPd)
        /*0008*/ 	.word	0x0000001c


	//----- nvinfo : EIATTR_FRAME_SIZE
	.align		4
.L_3:
        /*000c*/ 	.byte	0x04, 0x11
        /*000e*/ 	.short	(.L_5 - .L_4)
	.align		4
.L_4:
        /*0010*/ 	.word	index@($_Z12invert_thetaiPKdPd$__internal_trig_reduction_slowpathd)
        /*0014*/ 	.word	0x00000028


	//----- nvinfo : EIATTR_FRAME_SIZE
	.align		4
.L_5:
        /*0018*/ 	.byte	0x04, 0x11
        /*001a*/ 	.short	(.L_7 - .L_6)
	.align		4
.L_6:
        /*001c*/ 	.word	index@(_Z12invert_thetaiPKdPd)
        /*0020*/ 	.word	0x00000028


	//----- nvinfo : EIATTR_REGCOUNT
	.align		4
.L_7:
        /*0024*/ 	.byte	0x04, 0x2f
        /*0026*/ 	.short	(.L_9 - .L_8)
	.align		4
.L_8:
        /*0028*/ 	.word	index@(_Z15calculate_thetaiPd)
        /*002c*/ 	.word	0x00000022


	//----- nvinfo : EIATTR_FRAME_SIZE
	.align		4
.L_9:
        /*0030*/ 	.byte	0x04, 0x11
        /*0032*/ 	.short	(.L_11 - .L_10)
	.align		4
.L_10:
        /*0034*/ 	.word	index@($_Z15calculate_thetaiPd$__internal_trig_reduction_slowpathd)
        /*0038*/ 	.word	0x00000028


	//----- nvinfo : EIATTR_FRAME_SIZE
	.align		4
.L_11:
        /*003c*/ 	.byte	0x04, 0x11
        /*003e*/ 	.short	(.L_13 - .L_12)
	.align		4
.L_12:
        /*0040*/ 	.word	index@($_Z15calculate_thetaiPd$__internal_accurate_pow)
        /*0044*/ 	.word	0x00000028


	//----- nvinfo : EIATTR_FRAME_SIZE
	.align		4
.L_13:
        /*0048*/ 	.byte	0x04, 0x11
        /*004a*/ 	.short	(.L_15 - .L_14)
	.align		4
.L_14:
        /*004c*/ 	.word	index@($__internal_0_$__cuda_sm20_div_rn_f64_full)
        /*0050*/ 	.word	0x00000028


	//----- nvinfo : EIATTR_FRAME_SIZE
	.align		4
.L_15:
        /*0054*/ 	.byte	0x04, 0x11
        /*0056*/ 	.short	(.L_17 - .L_16)
	.align		4
.L_16:
        /*0058*/ 	.word	index@(_Z15calculate_thetaiPd)
        /*005c*/ 	.word	0x00000028


	//----- nvinfo : EIATTR_MIN_STACK_SIZE
	.align		4
.L_17:
        /*0060*/ 	.byte	0x04, 0x12
        /*0062*/ 	.short	(.L_19 - .L_18)
	.align		4
.L_18:
        /*0064*/ 	.word	index@(_Z15calculate_thetaiPd)
        /*0068*/ 	.word	0x00000028


	//----- nvinfo : EIATTR_MIN_STACK_SIZE
	.align		4
.L_19:
        /*006c*/ 	.byte	0x04, 0x12
        /*006e*/ 	.short	(.L_21 - .L_20)
	.align		4
.L_20:
        /*0070*/ 	.word	index@(_Z12invert_thetaiPKdPd)
        /*0074*/ 	.word	0x00000028
.L_21:


//--------------------- .nv.compat                --------------------------
	.section	.nv.compat,"",@"SHT_CUDA_COMPAT_INFO"
	.align	4
        /*0000*/ 	.byte	0x02, 0x09, 0x00, 0x00, 0x02, 0x02, 0x01, 0x00, 0x02, 0x05, 0x05, 0x00, 0x03, 0x07, 0x01, 0x01
        /*0010*/ 	.byte	0x02, 0x03, 0x00, 0x00, 0x02, 0x06, 0x01, 0x00, 0x04, 0x0b, 0x08, 0x00, 0x01, 0x00, 0x00, 0x00
        /*0020*/ 	.byte	0x00, 0x00, 0x00, 0x00


//--------------------- .nv.info._Z15calculate_thetaiPd --------------------------
	.section	.nv.info._Z15calculate_thetaiPd,"",@"SHT_CUDA_INFO"
	.sectionflags	@""
	.align	4


	//----- nvinfo : EIATTR_CUDA_API_VERSION
	.align		4
        /*0000*/ 	.byte	0x04, 0x37
        /*0002*/ 	.short	(.L_23 - .L_22)
.L_22:
        /*0004*/ 	.word	0x00000082


	//----- nvinfo : EIATTR_KPARAM_INFO
	.align		4
.L_23:
        /*0008*/ 	.byte	0x04, 0x17
        /*000a*/ 	.short	(.L_25 - .L_24)
.L_24:
        /*000c*/ 	.word	0x00000000
        /*0010*/ 	.short	0x0001
        /*0012*/ 	.short	0x0008
        /*0014*/ 	.byte	0x00, 0xf5, 0x21, 0x00


	//----- nvinfo : EIATTR_KPARAM_INFO
	.align		4
.L_25:
        /*0018*/ 	.byte	0x04, 0x17
        /*001a*/ 	.short	(.L_27 - .L_26)
.L_26:
        /*001c*/ 	.word	0x00000000
        /*0020*/ 	.short	0x0000
        /*0022*/ 	.short	0x0000
        /*0024*/ 	.byte	0x00, 0xf0, 0x11, 0x00


	//----- nvinfo : EIATTR_SPARSE_MMA_MASK
	.align		4
.L_27:
        /*0028*/ 	.byte	0x03, 0x50
        /*002a*/ 	.short	0x0000


	//----- nvinfo : EIATTR_MAXREG_COUNT
	.align		4
        /*002c*/ 	.byte	0x03, 0x1b
        /*002e*/ 	.short	0x00ff


	//----- nvinfo : EIATTR_MERCURY_ISA_VERSION
	.align		4
        /*0030*/ 	.byte	0x03, 0x5f
        /*0032*/ 	.short	0x0101


	//----- nvinfo : EIATTR_VRC_CTA_INIT_COUNT
	.align		4
        /*0034*/ 	.byte	0x02, 0x4a
	.zero		1
	.zero		1


	//----- nvinfo : EIATTR_EXIT_INSTR_OFFSETS
	.align		4
        /*0038*/ 	.byte	0x04, 0x1c
        /*003a*/ 	.short	(.L_29 - .L_28)


	//   ....[0]....
.L_28:
        /*003c*/ 	.word	0x000000b0


	//   ....[1]....
        /*0040*/ 	.word	0x00003420


	//----- nvinfo : EIATTR_CRS_STACK_SIZE
	.align		4
.L_29:
        /*0044*/ 	.byte	0x04, 0x1e
        /*0046*/ 	.short	(.L_31 - .L_30)
.L_30:
        /*0048*/ 	.word	0x00000000


	//----- nvinfo : EIATTR_CBANK_PARAM_SIZE
	.align		4
.L_31:
        /*004c*/ 	.byte	0x03, 0x19
        /*004e*/ 	.short	0x0010


	//----- nvinfo : EIATTR_PARAM_CBANK
	.align		4
        /*0050*/ 	.byte	0x04, 0x0a
        /*0052*/ 	.short	(.L_33 - .L_32)
	.align		4
.L_32:
        /*0054*/ 	.word	index@(.nv.constant0._Z15calculate_thetaiPd)
        /*0058*/ 	.short	0x0380
        /*005a*/ 	.short	0x0010


	//----- nvinfo : EIATTR_SW_WAR
	.align		4
.L_33:
        /*005c*/ 	.byte	0x04, 0x36
        /*005e*/ 	.short	(.L_35 - .L_34)
.L_34:
        /*0060*/ 	.word	0x00000008
.L_35:


//--------------------- .nv.info._Z12invert_thetaiPKdPd --------------------------
	.section	.nv.info._Z12invert_thetaiPKdPd,"",@"SHT_CUDA_INFO"
	.sectionflags	@""
	.align	4


	//----- nvinfo : EIATTR_CUDA_API_VERSION
	.align		4
        /*0000*/ 	.byte	0x04, 0x37
        /*0002*/ 	.short	(.L_37 - .L_36)
.L_36:
        /*0004*/ 	.word	0x00000082


	//----- nvinfo : EIATTR_KPARAM_INFO
	.align		4
.L_37:
        /*0008*/ 	.byte	0x04, 0x17
        /*000a*/ 	.short	(.L_39 - .L_38)
.L_38:
        /*000c*/ 	.word	0x00000000
        /*0010*/ 	.short	0x0002
        /*0012*/ 	.short	0x0010
        /*0014*/ 	.byte	0x00, 0xf5, 0x21, 0x00


	//----- nvinfo : EIATTR_KPARAM_INFO
	.align		4
.L_39:
        /*0018*/ 	.byte	0x04, 0x17
        /*001a*/ 	.short	(.L_41 - .L_40)
.L_40:
        /*001c*/ 	.word	0x00000000
        /*0020*/ 	.short	0x0001
        /*0022*/ 	.short	0x0008
        /*0024*/ 	.byte	0x00, 0xf5, 0x21, 0x00


	//----- nvinfo : EIATTR_KPARAM_INFO
	.align		4
.L_41:
        /*0028*/ 	.byte	0x04, 0x17
        /*002a*/ 	.short	(.L_43 - .L_42)
.L_42:
        /*002c*/ 	.word	0x00000000
        /*0030*/ 	.short	0x0000
        /*0032*/ 	.short	0x0000
        /*0034*/ 	.byte	0x00, 0xf0, 0x11, 0x00


	//----- nvinfo : EIATTR_SPARSE_MMA_MASK
	.align		4
.L_43:
        /*0038*/ 	.byte	0x03, 0x50
        /*003a*/ 	.short	0x0000


	//----- nvinfo : EIATTR_MAXREG_COUNT
	.align		4
        /*003c*/ 	.byte	0x03, 0x1b
        /*003e*/ 	.short	0x00ff


	//----- nvinfo : EIATTR_MERCURY_ISA_VERSION
	.align		4
        /*0040*/ 	.byte	0x03, 0x5f
        /*0042*/ 	.short	0x0101


	//----- nvinfo : EIATTR_VRC_CTA_INIT_COUNT
	.align		4
        /*0044*/ 	.byte	0x02, 0x4a
	.zero		1
	.zero		1


	//----- nvinfo : EIATTR_EXIT_INSTR_OFFSETS
	.align		4
        /*0048*/ 	.byte	0x04, 0x1c
        /*004a*/ 	.short	(.L_45 - .L_44)


	//   ....[0]....
.L_44:
        /*004c*/ 	.word	0x000000b0


	//   ....[1]....
        /*0050*/ 	.word	0x00000510


	//----- nvinfo : EIATTR_CRS_STACK_SIZE
	.align		4
.L_45:
        /*0054*/ 	.byte	0x04, 0x1e
        /*0056*/ 	.short	(.L_47 - .L_46)
.L_46:
        /*0058*/ 	.word	0x00000000


	//----- nvinfo : EIATTR_CBANK_PARAM_SIZE
	.align		4
.L_47:
        /*005c*/ 	.byte	0x03, 0x19
        /*005e*/ 	.short	0x0018


	//----- nvinfo : EIATTR_PARAM_CBANK
	.align		4
        /*0060*/ 	.byte	0x04, 0x0a
        /*0062*/ 	.short	(.L_49 - .L_48)
	.align		4
.L_48:
        /*0064*/ 	.word	index@(.nv.constant0._Z12invert_thetaiPKdPd)
        /*0068*/ 	.short	0x0380
        /*006a*/ 	.short	0x0018


	//----- nvinfo : EIATTR_SW_WAR
	.align		4
.L_49:
        /*006c*/ 	.byte	0x04, 0x36
        /*006e*/ 	.short	(.L_51 - .L_50)
.L_50:
        /*0070*/ 	.word	0x00000008
.L_51:


//--------------------- .nv.callgraph             --------------------------
	.section	.nv.callgraph,"",@"SHT_CUDA_CALLGRAPH"
	.align	4
	.sectionentsize	8
	.align		4
        /*0000*/ 	.word	0x00000000
	.align		4
        /*0004*/ 	.word	0xffffffff
	.align		4
        /*0008*/ 	.word	0x00000000
	.align		4
        /*000c*/ 	.word	0xfffffffe
	.align		4
        /*0010*/ 	.word	0x00000000
	.align		4
        /*0014*/ 	.word	0xfffffffd
	.align		4
        /*0018*/ 	.word	0x00000000
	.align		4
        /*001c*/ 	.word	0xfffffffc


//--------------------- .nv.constant4             --------------------------
	.section	.nv.constant4,"a",@progbits
	.align	8
	.align		8
.nv.constant4:
        /*0000*/ 	.dword	__cudart_i2opi_d
	.align		8
        /*0008*/ 	.dword	__cudart_sin_cos_coeffs


//--------------------- .text._Z15calculate_thetaiPd --------------------------
	.section	.text._Z15calculate_thetaiPd,"ax",@progbits
	.align	128
        .global         _Z15calculate_thetaiPd
        .type           _Z15calculate_thetaiPd,@function
        .size           _Z15calculate_thetaiPd,(.L_x_77 - _Z15calculate_thetaiPd)
        .other          _Z15calculate_thetaiPd,@"STO_CUDA_ENTRY STV_DEFAULT"
_Z15calculate_thetaiPd:
.text._Z15calculate_thetaiPd:
[----:B------:R-:W0:Y:S01]  /*0000*/  LDC R1, c[0x0][0x37c] ;  /* 0x0000df00ff017b82 */ /* 0x000e220000000800 */
[----:B------:R-:W1:Y:S01]  /*0010*/  LDCU UR4, c[0x0][0x380] ;  /* 0x00007000ff0477ac */ /* 0x000e620008000800 */
[----:B------:R-:W2:Y:S01]  /*0020*/  S2R R0, SR_CTAID.X ;  /* 0x0000000000007919 */ /* 0x000ea20000002500 */
[----:B0-----:R-:W-:Y:S01]  /*0030*/  VIADD R1, R1, 0xffffffd8 ;  /* 0xffffffd801017836 */ /* 0x001fe20000000000 */
[----:B------:R-:W2:Y:S01]  /*0040*/  S2R R5, SR_TID.X ;  /* 0x0000000000057919 */ /* 0x000ea20000002100 */
[----:B-1----:R-:W0:Y:S01]  /*0050*/  I2F.F64 R20, UR4 ;  /* 0x0000000400147d12 */ /* 0x002e220008201c00 */
[----:B------:R-:W2:Y:S01]  /*0060*/  LDCU UR4, c[0x0][0x360] ;  /* 0x00006c00ff0477ac */ /* 0x000ea20008000800 */
[----:B0-----:R-:W-:Y:S01]  /*0070*/  DMUL R2, R20, 0.5 ;  /* 0x3fe0000014027828 */ /* 0x001fe20000000000 */
[----:B--2---:R-:W-:-:S09]  /*0080*/  IMAD R0, R0, UR4, R5 ;  /* 0x0000000400007c24 */ /* 0x004fd2000f8e0205 */
[----:B------:R-:W0:Y:S02]  /*0090*/  F2I.F64.FLOOR R3, R2 ;  /* 0x0000000200037311 */ /* 0x000e240000305100 */
[----:B0-----:R-:W-:-:S13]  /*00a0*/  ISETP.GE.AND P0, PT, R0, R3, PT ;  /* 0x000000030000720c */ /* 0x001fda0003f06270 */
[----:B------:R-:W-:Y:S05]  /*00b0*/  @P0 EXIT ;  /* 0x000000000000094d */ /* 0x000fea0003800000 */
[----:B------:R-:W-:Y:S01]  /*00c0*/  DADD R4, R20, 0.5 ;  /* 0x3fe0000014047429 */ /* 0x000fe20000000000 */
[----:B------:R-:W-:Y:S01]  /*00d0*/  IMAD.MOV.U32 R6, RZ, RZ, 0x1 ;  /* 0x00000001ff067424 */ /* 0x000fe200078e00ff */
[----:B------:R-:W-:Y:S01]  /*00e0*/  UMOV UR4, 0x54442d18 ;  /* 0x54442d1800047882 */ /* 0x000fe20000000000 */
[----:B------:R-:W-:Y:S01]  /*00f0*/  VIADD R12, R0, 0x1 ;  /* 0x00000001000c7836 */ /* 0x000fe20000000000 */
[----:B------:R-:W-:Y:S01]  /*0100*/  UMOV UR5, 0x400921fb ;  /* 0x400921fb00057882 */ /* 0x000fe20000000000 */
[----:B------:R-:W-:Y:S01]  /*0110*/  BSSY.RECONVERGENT B0, `(.L_x_0) ;  /* 0x0000019000007945 */ /* 0x000fe20003800200 */
[----:B------:R-:W0:Y:S08]  /*0120*/  MUFU.RCP64H R7, R5 ;  /* 0x0000000500077308 */ /* 0x000e300000001800 */
[----:B------:R-:W1:Y:S01]  /*0130*/  I2F.F64 R2, R12 ;  /* 0x0000000c00027312 */ /* 0x000e620000201c00 */
[----:B0-----:R-:W-:-:S02]  /*0140*/  DFMA R8, -R4, R6, 1 ;  /* 0x3ff000000408742b */ /* 0x001fc40000000106 */
[----:B-1----:R-:W-:-:S06]  /*0150*/  DADD R2, R2, -0.25 ;  /* 0xbfd0000002027429 */ /* 0x002fcc0000000000 */
[----:B------:R-:W-:-:S08]  /*0160*/  DFMA R8, R8, R8, R8 ;  /* 0x000000080808722b */ /* 0x000fd00000000008 */
[----:B------:R-:W-:Y:S02]  /*0170*/  DFMA R8, R6, R8, R6 ;  /* 0x000000080608722b */ /* 0x000fe40000000006 */
[----:B------:R-:W-:-:S06]  /*0180*/  DMUL R6, R2, UR4 ;  /* 0x0000000402067c28 */ /* 0x000fcc0008000000 */
[----:B------:R-:W-:-:S04]  /*0190*/  DFMA R10, -R4, R8, 1 ;  /* 0x3ff00000040a742b */ /* 0x000fc80000000108 */
[----:B------:R-:W-:-:S04]  /*01a0*/  FSETP.GEU.AND P1, PT, |R7|, 6.5827683646048100446e-37, PT ;  /* 0x036000000700780b */ /* 0x000fc80003f2e200 */
[----:B------:R-:W-:-:S08]  /*01b0*/  DFMA R10, R8, R10, R8 ;  /* 0x0000000a080a722b */ /* 0x000fd00000000008 */
[----:B------:R-:W-:-:S08]  /*01c0*/  DMUL R2, R6, R10 ;  /* 0x0000000a06027228 */ /* 0x000fd00000000000 */
[----:B------:R-:W-:-:S08]  /*01d0*/  DFMA R8, -R4, R2, R6 ;  /* 0x000000020408722b */ /* 0x000fd00000000106 */
[----:B------:R-:W-:-:S10]  /*01e0*/  DFMA R2, R10, R8, R2 ;  /* 0x000000080a02722b */ /* 0x000fd40000000002 */
[----:B------:R-:W-:-:S05]  /*01f0*/  FFMA R8, RZ, R5, R3 ;  /* 0x00000005ff087223 */ /* 0x000fca0000000003 */
[----:B------:R-:W-:-:S13]  /*0200*/  FSETP.GT.AND P0, PT, |R8|, 1.469367938527859385e-39, PT ;  /* 0x001000000800780b */ /* 0x000fda0003f04200 */
[----:B------:R-:W-:Y:S05]  /*0210*/  @P0 BRA P1, `(.L_x_1) ;  /* 0x0000000000200947 */ /* 0x000fea0000800000 */
[----:B------:R-:W-:Y:S01]  /*0220*/  IMAD.MOV.U32 R10, RZ, RZ, R6 ;  /* 0x000000ffff0a7224 */ /* 0x000fe200078e0006 */
[----:B------:R-:W-:Y:S01]  /*0230*/  MOV R8, 0x280 ;  /* 0x0000028000087802 */ /* 0x000fe20000000f00 */
[----:B------:R-:W-:Y:S02]  /*0240*/  IMAD.MOV.U32 R11, RZ, RZ, R7 ;  /* 0x000000ffff0b7224 */ /* 0x000fe400078e0007 */
[----:B------:R-:W-:Y:S02]  /*0250*/  IMAD.MOV.U32 R12, RZ, RZ, R4 ;  /* 0x000000ffff0c7224 */ /* 0x000fe400078e0004 */
[----:B------:R-:W-:-:S07]  /*0260*/  IMAD.MOV.U32 R13, RZ, RZ, R5 ;  /* 0x000000ffff0d7224 */ /* 0x000fce00078e0005 */
[----:B------:R-:W-:Y:S05]  /*0270*/  CALL.REL.NOINC `($__internal_0_$__cuda_sm20_div_rn_f64_full) ;  /* 0x00000030006c7944 */ /* 0x000fea0003c00000 */
[----:B------:R-:W-:Y:S02]  /*0280*/  IMAD.MOV.U32 R2, RZ, RZ, R10 ;  /* 0x000000ffff027224 */ /* 0x000fe400078e000a */
[----:B------:R-:W-:-:S07]  /*0290*/  IMAD.MOV.U32 R3, RZ, RZ, R11 ;  /* 0x000000ffff037224 */ /* 0x000fce00078e000b */
.L_x_1:
[----:B------:R-:W-:Y:S05]  /*02a0*/  BSYNC.RECONVERGENT B0 ;  /* 0x0000000000007941 */ /* 0x000fea0003800200 */
.L_x_0:
[----:B------:R-:W-:Y:S01]  /*02b0*/  DSETP.NEU.AND P0, PT, |R2|, +INF , PT ;  /* 0x7ff000000200742a */ /* 0x000fe20003f0d200 */
[----:B------:R-:W0:Y:S01]  /*02c0*/  LDCU.64 UR8, c[0x0][0x358] ;  /* 0x00006b00ff0877ac */ /* 0x000e220008000a00 */
[----:B------:R-:W-:-:S12]  /*02d0*/  BSSY.RECONVERGENT B0, `(.L_x_2) ;  /* 0x000001d000007945 */ /* 0x000fd80003800200 */
[----:B------:R-:W-:Y:S01]  /*02e0*/  @!P0 DMUL R22, RZ, R2 ;  /* 0x00000002ff168228 */ /* 0x000fe20000000000 */
[----:B------:R-:W-:Y:S01]  /*02f0*/  @!P0 IMAD.MOV.U32 R28, RZ, RZ, RZ ;  /* 0x000000ffff1c8224 */ /* 0x000fe200078e00ff */
[----:B------:R-:W-:Y:S09]  /*0300*/  @!P0 BRA `(.L_x_3) ;  /* 0x0000000000648947 */ /* 0x000ff20003800000 */
[----:B------:R-:W-:Y:S01]  /*0310*/  UMOV UR4, 0x6dc9c883 ;  /* 0x6dc9c88300047882 */ /* 0x000fe20000000000 */
[----:B------:R-:W-:Y:S01]  /*0320*/  UMOV UR5, 0x3fe45f30 ;  /* 0x3fe45f3000057882 */ /* 0x000fe20000000000 */
[C---:B------:R-:W-:Y:S02]  /*0330*/  DSETP.GE.AND P0, PT, |R2|.reuse, 2.14748364800000000000e+09, PT ;  /* 0x41e000000200742a */ /* 0x040fe40003f06200 */
[----:B------:R-:W-:Y:S01]  /*0340*/  DMUL R28, R2, UR4 ;  /* 0x00000004021c7c28 */ /* 0x000fe20008000000 */
[----:B------:R-:W-:Y:S01]  /*0350*/  UMOV UR4, 0x54442d18 ;  /* 0x54442d1800047882 */ /* 0x000fe20000000000 */
[----:B------:R-:W-:-:S08]  /*0360*/  UMOV UR5, 0x3ff921fb ;  /* 0x3ff921fb00057882 */ /* 0x000fd00000000000 */
[----:B------:R-:W1:Y:S08]  /*0370*/  F2I.F64 R28, R28 ;  /* 0x0000001c001c7311 */ /* 0x000e700000301100 */
[----:B-1----:R-:W1:Y:S02]  /*0380*/  I2F.F64 R22, R28 ;  /* 0x0000001c00167312 */ /* 0x002e640000201c00 */
[----:B-1----:R-:W-:Y:S01]  /*0390*/  DFMA R8, R22, -UR4, R2 ;  /* 0x8000000416087c2b */ /* 0x002fe20008000002 */
[----:B------:R-:W-:Y:S01]  /*03a0*/  UMOV UR4, 0x33145c00 ;  /* 0x33145c0000047882 */ /* 0x000fe20000000000 */
[----:B------:R-:W-:-:S06]  /*03b0*/  UMOV UR5, 0x3c91a626 ;  /* 0x3c91a62600057882 */ /* 0x000fcc0000000000 */
[----:B------:R-:W-:Y:S01]  /*03c0*/  DFMA R8, R22, -UR4, R8 ;  /* 0x8000000416087c2b */ /* 0x000fe20008000008 */
[----:B------:R-:W-:Y:S01]  /*03d0*/  UMOV UR4, 0x252049c0 ;  /* 0x252049c000047882 */ /* 0x000fe20000000000 */
[----:B------:R-:W-:-:S06]  /*03e0*/  UMOV UR5, 0x397b839a ;  /* 0x397b839a00057882 */ /* 0x000fcc0000000000 */
[----:B------:R-:W-:Y:S01]  /*03f0*/  DFMA R22, R22, -UR4, R8 ;  /* 0x8000000416167c2b */ /* 0x000fe20008000008 */
[----:B------:R-:W-:Y:S10]  /*0400*/  @!P0 BRA `(.L_x_3) ;  /* 0x0000000000248947 */ /* 0x000ff40003800000 */
[----:B------:R-:W-:Y:S01]  /*0410*/  BSSY.RECONVERGENT B1, `(.L_x_4) ;  /* 0x0000005000017945 */ /* 0x000fe20003800200 */
[----:B------:R-:W-:Y:S01]  /*0420*/  IMAD.MOV.U32 R16, RZ, RZ, R2 ;  /* 0x000000ffff107224 */ /* 0x000fe200078e0002 */
[----:B------:R-:W-:Y:S01]  /*0430*/  MOV R8, 0x460 ;  /* 0x0000046000087802 */ /* 0x000fe20000000f00 */
[----:B------:R-:W-:-:S07]  /*0440*/  IMAD.MOV.U32 R9, RZ, RZ, R3 ;  /* 0x000000ffff097224 */ /* 0x000fce00078e0003 */
[----:B0-----:R-:W-:Y:S05]  /*0450*/  CALL.REL.NOINC `($_Z15calculate_thetaiPd$__internal_trig_reduction_slowpathd) ;  /* 0x0000004000207944 */ /* 0x001fea0003c00000 */
[----:B------:R-:W-:Y:S05]  /*0460*/  BSYNC.RECONVERGENT B1 ;  /* 0x0000000000017941 */ /* 0x000fea0003800200 */
.L_x_4:
[----:B------:R-:W-:Y:S02]  /*0470*/  IMAD.MOV.U32 R28, RZ, RZ, R11 ;  /* 0x000000ffff1c7224 */ /* 0x000fe400078e000b */
[----:B------:R-:W-:Y:S02]  /*0480*/  IMAD.MOV.U32 R22, RZ, RZ, R16 ;  /* 0x000000ffff167224 */ /* 0x000fe400078e0010 */
[----:B------:R-:W-:-:S07]  /*0490*/  IMAD.MOV.U32 R23, RZ, RZ, R17 ;  /* 0x000000ffff177224 */ /* 0x000fce00078e0011 */
.L_x_3:
[----:B0-----:R-:W-:Y:S05]  /*04a0*/  BSYNC.RECONVERGENT B0 ;  /* 0x0000000000007941 */ /* 0x001fea0003800200 */
.L_x_2:
[----:B------:R-:W0:Y:S01]  /*04b0*/  LDCU.64 UR4, c[0x4][0x8] ;  /* 0x01000100ff0477ac */ /* 0x000e220008000a00 */
[----:B------:R-:W-:-:S05]  /*04c0*/  IMAD.SHL.U32 R8, R28, 0x40, RZ ;  /* 0x000000401c087824 */ /* 0x000fca00078e00ff */
[----:B------:R-:W-:-:S04]  /*04d0*/  LOP3.LUT R8, R8, 0x40, RZ, 0xc0, !PT ;  /* 0x0000004008087812 */ /* 0x000fc800078ec0ff */
[----:B0-----:R-:W-:-:S04]  /*04e0*/  IADD3 R30, P0, PT, R8, UR4, RZ ;  /* 0x00000004081e7c10 */ /* 0x001fc8000ff1e0ff */
[----:B------:R-:W-:-:S05]  /*04f0*/  IADD3.X R31, PT, PT, RZ, UR5, RZ, P0, !PT ;  /* 0x00000005ff1f7c10 */ /* 0x000fca00087fe4ff */
[----:B------:R-:W2:Y:S04]  /*0500*/  LDG.E.128.CONSTANT R8, desc[UR8][R30.64] ;  /* 0x000000081e087981 */ /* 0x000ea8000c1e9d00 */
[----:B------:R-:W3:Y:S04]  /*0510*/  LDG.E.128.CONSTANT R12, desc[UR8][R30.64+0x10] ;  /* 0x000010081e0c7981 */ /* 0x000ee8000c1e9d00 */
[----:B------:R-:W4:Y:S01]  /*0520*/  LDG.E.128.CONSTANT R16, desc[UR8][R30.64+0x20] ;  /* 0x000020081e107981 */ /* 0x000f22000c1e9d00 */
[----:B------:R-:W-:Y:S01]  /*0530*/  LOP3.LUT R24, R28, 0x1, RZ, 0xc0, !PT ;  /* 0x000000011c187812 */ /* 0x000fe200078ec0ff */
[----:B------:R-:W-:Y:S01]  /*0540*/  IMAD.MOV.U32 R25, RZ, RZ, 0x3da8ff83 ;  /* 0x3da8ff83ff197424 */ /* 0x000fe200078e00ff */
[----:B------:R-:W-:Y:S01]  /*0550*/  DMUL R26, R22, R22 ;  /* 0x00000016161a7228 */ /* 0x000fe20000000000 */
[----:B------:R-:W-:Y:S01]  /*0560*/  BSSY.RECONVERGENT B0, `(.L_x_5) ;  /* 0x0000019000007945 */ /* 0x000fe20003800200 */
[----:B------:R-:W-:Y:S01]  /*0570*/  ISETP.NE.U32.AND P0, PT, R24, 0x1, PT ;  /* 0x000000011800780c */ /* 0x000fe20003f05070 */
[----:B------:R-:W-:Y:S01]  /*0580*/  IMAD.MOV.U32 R24, RZ, RZ, 0x20fd8164 ;  /* 0x20fd8164ff187424 */ /* 0x000fe200078e00ff */
[----:B------:R-:W-:Y:S01]  /*0590*/  UMOV UR4, URZ ;  /* 0x000000ff00047c82 */ /* 0x000fe20008000000 */
[----:B------:R-:W-:Y:S01]  /*05a0*/  UMOV UR5, 0x40000000 ;  /* 0x4000000000057882 */ /* 0x000fe20000000000 */
[----:B------:R-:W-:-:S02]  /*05b0*/  FSEL R25, -R25, 0.11223486810922622681, !P0 ;  /* 0x3de5db6519197808 */ /* 0x000fc40004000100 */
[----:B------:R-:W-:-:S06]  /*05c0*/  FSEL R24, R24, -8.06006814911005101289e+34, !P0 ;  /* 0xf9785eba18187808 */ /* 0x000fcc0004000000 */
[----:B--2---:R-:W-:-:S08]  /*05d0*/  DFMA R8, R26, R24, R8 ;  /* 0x000000181a08722b */ /* 0x004fd00000000008 */
[----:B------:R-:W-:-:S08]  /*05e0*/  DFMA R8, R26, R8, R10 ;  /* 0x000000081a08722b */ /* 0x000fd0000000000a */
[----:B---3--:R-:W-:-:S08]  /*05f0*/  DFMA R8, R26, R8, R12 ;  /* 0x000000081a08722b */ /* 0x008fd0000000000c */
[----:B------:R-:W-:-:S08]  /*0600*/  DFMA R8, R26, R8, R14 ;  /* 0x000000081a08722b */ /* 0x000fd0000000000e */
[----:B----4-:R-:W-:-:S08]  /*0610*/  DFMA R8, R26, R8, R16 ;  /* 0x000000081a08722b */ /* 0x010fd00000000010 */
[----:B------:R-:W-:-:S08]  /*0620*/  DFMA R8, R26, R8, R18 ;  /* 0x000000081a08722b */ /* 0x000fd00000000012 */
[----:B------:R-:W-:Y:S02]  /*0630*/  DFMA R22, R8, R22, R22 ;  /* 0x000000160816722b */ /* 0x000fe40000000016 */
[----:B------:R-:W-:-:S10]  /*0640*/  DFMA R8, R26, R8, 1 ;  /* 0x3ff000001a08742b */ /* 0x000fd40000000008 */
[----:B------:R-:W-:Y:S02]  /*0650*/  FSEL R10, R8, R22, !P0 ;  /* 0x00000016080a7208 */ /* 0x000fe40004000000 */
[----:B------:R-:W-:Y:S02]  /*0660*/  FSEL R11, R9, R23, !P0 ;  /* 0x00000017090b7208 */ /* 0x000fe40004000000 */
[----:B------:R-:W-:Y:S02]  /*0670*/  LOP3.LUT P0, RZ, R28, 0x2, RZ, 0xc0, !PT ;  /* 0x000000021cff7812 */ /* 0x000fe4000780c0ff */
[----:B------:R-:W-:Y:S02]  /*0680*/  MOV R28, 0x6f0 ;  /* 0x000006f0001c7802 */ /* 0x000fe40000000f00 */
[----:B------:R-:W-:-:S10]  /*0690*/  DADD R8, RZ, -R10 ;  /* 0x00000000ff087229 */ /* 0x000fd4000000080a */
[----:B------:R-:W-:Y:S02]  /*06a0*/  FSEL R8, R10, R8, !P0 ;  /* 0x000000080a087208 */ /* 0x000fe40004000000 */
[----:B------:R-:W-:-:S06]  /*06b0*/  FSEL R9, R11, R9, !P0 ;  /* 0x000000090b097208 */ /* 0x000fcc0004000000 */
[----:B------:R-:W-:-:S10]  /*06c0*/  DADD R10, -RZ, |R8| ;  /* 0x00000000ff0a7229 */ /* 0x000fd40000000508 */
[----:B------:R-:W-:-:S07]  /*06d0*/  IMAD.MOV.U32 R29, RZ, RZ, R11 ;  /* 0x000000ffff1d7224 */ /* 0x000fce00078e000b */
[----:B------:R-:W-:Y:S05]  /*06e0*/  CALL.REL.NOINC `($_Z15calculate_thetaiPd$__internal_accurate_pow) ;  /* 0x0000003000c07944 */ /* 0x000fea0003c00000 */
[----:B------:R-:W-:Y:S05]  /*06f0*/  BSYNC.RECONVERGENT B0 ;  /* 0x0000000000007941 */ /* 0x000fea0003800200 */
.L_x_5:
[C---:B------:R-:W-:Y:S01]  /*0700*/  DADD R10, R8.reuse, 2 ;  /* 0x40000000080a7429 */ /* 0x040fe20000000000 */
[----:B------:R-:W-:Y:S01]  /*0710*/  BSSY.RECONVERGENT B0, `(.L_x_6) ;  /* 0x000000c000007945 */ /* 0x000fe20003800200 */
[----:B------:R-:W-:-:S08]  /*0720*/  DSETP.NEU.AND P0, PT, R8, RZ, PT ;  /* 0x000000ff0800722a */ /* 0x000fd00003f0d000 */
[----:B------:R-:W-:-:S04]  /*0730*/  LOP3.LUT R10, R11, 0x7ff00000, RZ, 0xc0, !PT ;  /* 0x7ff000000b0a7812 */ /* 0x000fc800078ec0ff */
[----:B------:R-:W-:Y:S02]  /*0740*/  ISETP.NE.AND P1, PT, R10, 0x7ff00000, PT ;  /* 0x7ff000000a00780c */ /* 0x000fe40003f25270 */
[----:B------:R-:W-:-:S11]  /*0750*/  @!P0 CS2R R12, SRZ ;  /* 0x00000000000c8805 */ /* 0x000fd6000001ff00 */
[----:B------:R-:W-:Y:S05]  /*0760*/  @P1 BRA `(.L_x_7) ;  /* 0x0000000000181947 */ /* 0x000fea0003800000 */
[----:B------:R-:W-:-:S14]  /*0770*/  DSETP.NAN.AND P0, PT, R8, R8, PT ;  /* 0x000000080800722a */ /* 0x000fdc0003f08000 */
[----:B------:R-:W-:Y:S01]  /*0780*/  @P0 DADD R12, R8, 2 ;  /* 0x40000000080c0429 */ /* 0x000fe20000000000 */
[----:B------:R-:W-:Y:S10]  /*0790*/  @P0 BRA `(.L_x_7) ;  /* 0x00000000000c0947 */ /* 0x000ff40003800000 */
[----:B------:R-:W-:-:S14]  /*07a0*/  DSETP.NEU.AND P0, PT, |R8|, +INF , PT ;  /* 0x7ff000000800742a */ /* 0x000fdc0003f0d200 */
[----:B------:R-:W-:Y:S02]  /*07b0*/  @!P0 IMAD.MOV.U32 R12, RZ, RZ, 0x0 ;  /* 0x00000000ff0c8424 */ /* 0x000fe400078e00ff */
[----:B------:R-:W-:-:S07]  /*07c0*/  @!P0 IMAD.MOV.U32 R13, RZ, RZ, 0x7ff00000 ;  /* 0x7ff00000ff0d8424 */ /* 0x000fce00078e00ff */
.L_x_7:
[----:B------:R-:W-:Y:S05]  /*07d0*/  BSYNC.RECONVERGENT B0 ;  /* 0x0000000000007941 */ /* 0x000fea0003800200 */
.L_x_6:
[----:B------:R-:W0:Y:S01]  /*07e0*/  MUFU.RCP64H R11, R13 ;  /* 0x0000000d000b7308 */ /* 0x000e220000001800 */
[----:B------:R-:W-:Y:S01]  /*07f0*/  IMAD.MOV.U32 R10, RZ, RZ, 0x1 ;  /* 0x00000001ff0a7424 */ /* 0x000fe200078e00ff */
[----:B------:R-:W-:Y:S01]  /*0800*/  BSSY.RECONVERGENT B0, `(.L_x_8) ;  /* 0x0000011000007945 */ /* 0x000fe20003800200 */
[----:B------:R-:W-:-:S04]  /*0810*/  DSETP.NEU.AND P1, PT, R8, 1, PT ;  /* 0x3ff000000800742a */ /* 0x000fc80003f2d000 */
[----:B0-----:R-:W-:-:S08]  /*0820*/  DFMA R14, R10, -R12, 1 ;  /* 0x3ff000000a0e742b */ /* 0x001fd0000000080c */
[----:B------:R-:W-:-:S08]  /*0830*/  DFMA R14, R14, R14, R14 ;  /* 0x0000000e0e0e722b */ /* 0x000fd0000000000e */
[----:B------:R-:W-:-:S08]  /*0840*/  DFMA R14, R10, R14, R10 ;  /* 0x0000000e0a0e722b */ /* 0x000fd0000000000a */
[----:B------:R-:W-:-:S08]  /*0850*/  DFMA R10, R14, -R12, 1 ;  /* 0x3ff000000e0a742b */ /* 0x000fd0000000080c */
[----:B------:R-:W-:-:S08]  /*0860*/  DFMA R10, R14, R10, R14 ;  /* 0x0000000a0e0a722b */ /* 0x000fd0000000000e */
[----:B------:R-:W-:-:S08]  /*0870*/  DMUL R14, R10, -28 ;  /* 0xc03c00000a0e7828 */ /* 0x000fd00000000000 */
[----:B------:R-:W-:-:S08]  /*0880*/  DFMA R16, R14, -R12, -28 ;  /* 0xc03c00000e10742b */ /* 0x000fd0000000080c */
[----:B------:R-:W-:-:S10]  /*0890*/  DFMA R10, R10, R16, R14 ;  /* 0x000000100a0a722b */ /* 0x000fd4000000000e */
[----:B------:R-:W-:-:S05]  /*08a0*/  FFMA R14, RZ, R13, R11 ;  /* 0x0000000dff0e7223 */ /* 0x000fca000000000b */
[----:B------:R-:W-:-:S13]  /*08b0*/  FSETP.GT.AND P0, PT, |R14|, 1.469367938527859385e-39, PT ;  /* 0x001000000e00780b */ /* 0x000fda0003f04200 */
[----:B------:R-:W-:Y:S05]  /*08c0*/  @P0 BRA `(.L_x_9) ;  /* 0x0000000000100947 */ /* 0x000fea0003800000 */
[----:B------:R-:W-:Y:S01]  /*08d0*/  IMAD.MOV.U32 R10, RZ, RZ, RZ ;  /* 0x000000ffff0a7224 */ /* 0x000fe200078e00ff */
[----:B------:R-:W-:Y:S01]  /*08e0*/  MOV R8, 0x910 ;  /* 0x0000091000087802 */ /* 0x000fe20000000f00 */
[----:B------:R-:W-:-:S07]  /*08f0*/  IMAD.MOV.U32 R11, RZ, RZ, -0x3fc40000 ;  /* 0xc03c0000ff0b7424 */ /* 0x000fce00078e00ff */
[----:B------:R-:W-:Y:S05]  /*0900*/  CALL.REL.NOINC `($__internal_0_$__cuda_sm20_div_rn_f64_full) ;  /* 0x0000002800c87944 */ /* 0x000fea0003c00000 */
.L_x_9:
[----:B------:R-:W-:Y:S05]  /*0910*/  BSYNC.RECONVERGENT B0 ;  /* 0x0000000000007941 */ /* 0x000fea0003800200 */
.L_x_8:
[----:B------:R-:W-:Y:S01]  /*0920*/  DADD R10, R10, 39 ;  /* 0x404380000a0a7429 */ /* 0x000fe20000000000 */
[----:B------:R-:W-:Y:S01]  /*0930*/  BSSY.RECONVERGENT B0, `(.L_x_10) ;  /* 0x0000008000007945 */ /* 0x000fe20003800200 */
[----:B------:R-:W-:Y:S01]  /*0940*/  DADD R28, -RZ, |R20| ;  /* 0x00000000ff1c7229 */ /* 0x000fe20000000514 */
[----:B------:R-:W-:-:S07]  /*0950*/  UMOV UR5, 0x40100000 ;  /* 0x4010000000057882 */ /* 0x000fce0000000000 */
[----:B------:R-:W-:Y:S02]  /*0960*/  FSEL R8, R10, RZ, P1 ;  /* 0x000000ff0a087208 */ /* 0x000fe40000800000 */
[----:B------:R-:W-:Y:S01]  /*0970*/  IMAD.MOV.U32 R10, RZ, RZ, R28 ;  /* 0x000000ffff0a7224 */ /* 0x000fe200078e001c */
[----:B------:R-:W-:Y:S02]  /*0980*/  FSEL R9, R11, 2.59375, P1 ;  /* 0x402600000b097808 */ /* 0x000fe40000800000 */
[----:B------:R-:W-:-:S07]  /*0990*/  MOV R28, 0x9b0 ;  /* 0x000009b0001c7802 */ /* 0x000fce0000000f00 */
[----:B------:R-:W-:Y:S05]  /*09a0*/  CALL.REL.NOINC `($_Z15calculate_thetaiPd$__internal_accurate_pow) ;  /* 0x0000003000107944 */ /* 0x000fea0003c00000 */
[----:B------:R-:W-:Y:S05]  /*09b0*/  BSYNC.RECONVERGENT B0 ;  /* 0x0000000000007941 */ /* 0x000fea0003800200 */
.L_x_10:
[----:B------:R-:W0:Y:S01]  /*09c0*/  LDC R10, c[0x0][0x380] ;  /* 0x0000e000ff0a7b82 */ /* 0x000e220000000800 */
[----:B------:R-:W-:Y:S01]  /*09d0*/  FSETP.GEU.AND P3, PT, |R9|, 6.5827683646048100446e-37, PT ;  /* 0x036000000900780b */ /* 0x000fe20003f6e200 */
[----:B------:R-:W-:Y:S01]  /*09e0*/  BSSY.RECONVERGENT B0, `(.L_x_11) ;  /* 0x000001b000007945 */ /* 0x000fe20003800200 */
[----:B------:R-:W-:Y:S02]  /*09f0*/  ISETP.GE.AND P2, PT, R21, RZ, PT ;  /* 0x000000ff1500720c */ /* 0x000fe40003f46270 */
[C---:B0-----:R-:W-:Y:S02]  /*0a00*/  ISETP.NE.AND P1, PT, R10.reuse, RZ, PT ;  /* 0x000000ff0a00720c */ /* 0x041fe40003f25270 */
[----:B------:R-:W-:Y:S01]  /*0a10*/  ISETP.NE.AND P0, PT, R10, 0x1, PT ;  /* 0x000000010a00780c */ /* 0x000fe20003f05270 */
[----:B------:R-:W-:-:S10]  /*0a20*/  IMAD.MOV.U32 R10, RZ, RZ, 0x1 ;  /* 0x00000001ff0a7424 */ /* 0x000fd400078e00ff */
[----:B------:R-:W-:-:S06]  /*0a30*/  @!P1 CS2R R12, SRZ ;  /* 0x00000000000c9805 */ /* 0x000fcc000001ff00 */
[----:B------:R-:W-:-:S10]  /*0a40*/  DMUL R12, R12, -384 ;  /* 0xc07800000c0c7828 */ /* 0x000fd40000000000 */
[----:B------:R-:W-:Y:S02]  /*0a50*/  FSEL R13, R13, -3.875, P0 ;  /* 0xc07800000d0d7808 */ /* 0x000fe40000000000 */
[----:B------:R-:W-:Y:S02]  /*0a60*/  FSEL R12, R12, RZ, P0 ;  /* 0x000000ff0c0c7208 */ /* 0x000fe40000000000 */
[----:B------:R-:W0:Y:S04]  /*0a70*/  MUFU.RCP64H R11, R13 ;  /* 0x0000000d000b7308 */ /* 0x000e280000001800 */
[----:B0-----:R-:W-:-:S08]  /*0a80*/  DFMA R14, -R12, R10, 1 ;  /* 0x3ff000000c0e742b */ /* 0x001fd0000000010a */
[----:B------:R-:W-:-:S08]  /*0a90*/  DFMA R14, R14, R14, R14 ;  /* 0x0000000e0e0e722b */ /* 0x000fd0000000000e */
[----:B------:R-:W-:-:S08]  /*0aa0*/  DFMA R14, R10, R14, R10 ;  /* 0x0000000e0a0e722b */ /* 0x000fd0000000000a */
[----:B------:R-:W-:-:S08]  /*0ab0*/  DFMA R10, -R12, R14, 1 ;  /* 0x3ff000000c0a742b */ /* 0x000fd0000000010e */
        /* <DEDUP_REMOVED lines=9> */
[----:B------:R-:W-:-:S07]  /*0b50*/  IMAD.MOV.U32 R11, RZ, RZ, R9 ;  /* 0x000000ffff0b7224 */ /* 0x000fce00078e0009 */
[----:B------:R-:W-:Y:S05]  /*0b60*/  CALL.REL.NOINC `($__internal_0_$__cuda_sm20_div_rn_f64_full) ;  /* 0x0000002800307944 */ /* 0x000fea0003c00000 */
[----:B------:R-:W-:Y:S02]  /*0b70*/  IMAD.MOV.U32 R30, RZ, RZ, R10 ;  /* 0x000000ffff1e7224 */ /* 0x000fe400078e000a */
[----:B------:R-:W-:-:S07]  /*0b80*/  IMAD.MOV.U32 R31, RZ, RZ, R11 ;  /* 0x000000ffff1f7224 */ /* 0x000fce00078e000b */
.L_x_12:
[----:B------:R-:W-:Y:S05]  /*0b90*/  BSYNC.RECONVERGENT B0 ;  /* 0x0000000000007941 */ /* 0x000fea0003800200 */
.L_x_11:
[----:B------:R-:W-:Y:S01]  /*0ba0*/  DADD R10, -RZ, |R20| ;  /* 0x00000000ff0a7229 */ /* 0x000fe20000000514 */
[----:B------:R-:W-:Y:S01]  /*0bb0*/  BSSY.RECONVERGENT B0, `(.L_x_13) ;  /* 0x0000005000007945 */ /* 0x000fe20003800200 */
[----:B------:R-:W-:Y:S01]  /*0bc0*/  MOV R28, 0xc00 ;  /* 0x00000c00001c7802 */ /* 0x000fe20000000f00 */
[----:B------:R-:W-:-:S07]  /*0bd0*/  UMOV UR5, 0x40080000 ;  /* 0x4008000000057882 */ /* 0x000fce0000000000 */
[----:B------:R-:W-:-:S07]  /*0be0*/  IMAD.MOV.U32 R29, RZ, RZ, R11 ;  /* 0x000000ffff1d7224 */ /* 0x000fce00078e000b */
[----:B------:R-:W-:Y:S05]  /*0bf0*/  CALL.REL.NOINC `($_Z15calculate_thetaiPd$__internal_accurate_pow) ;  /* 0x0000002c007c7944 */ /* 0x000fea0003c00000 */
[----:B------:R-:W-:Y:S05]  /*0c00*/  BSYNC.RECONVERGENT B0 ;  /* 0x0000000000007941 */ /* 0x000fea0003800200 */
.L_x_13:
[----:B------:R-:W0:Y:S01]  /*0c10*/  LDC R10, c[0x0][0x380] ;  /* 0x0000e000ff0a7b82 */ /* 0x000e220000000800 */
[----:B------:R-:W-:Y:S01]  /*0c20*/  DADD R8, -RZ, -R12 ;  /* 0x00000000ff087229 */ /* 0x000fe2000000090c */
[----:B------:R-:W-:Y:S09]  /*0c30*/  BSSY.RECONVERGENT B0, `(.L_x_14) ;  /* 0x000001d000007945 */ /* 0x000ff20003800200 */
[----:B------:R-:W-:Y:S01]  /*0c40*/  FSEL R12, R8, R12, !P2 ;  /* 0x0000000c080c7208 */ /* 0x000fe20005000000 */
[----:B------:R-:W-:Y:S01]  /*0c50*/  IMAD.MOV.U32 R8, RZ, RZ, 0x1 ;  /* 0x00000001ff087424 */ /* 0x000fe200078e00ff */
[----:B------:R-:W-:Y:S01]  /*0c60*/  FSEL R13, R9, R13, !P2 ;  /* 0x0000000d090d7208 */ /* 0x000fe20005000000 */
[----:B------:R-:W-:Y:S01]  /*0c70*/  @!P1 IMAD.MOV.U32 R13, RZ, RZ, R21 ;  /* 0x000000ffff0d9224 */ /* 0x000fe200078e0015 */
[----:B------:R-:W-:Y:S01]  /*0c80*/  @!P1 MOV R12, RZ ;  /* 0x000000ff000c9202 */ /* 0x000fe20000000f00 */
[----:B------:R-:W-:-:S05]  /*0c90*/  DSETP.NEU.AND P1, PT, |R2|, +INF , PT ;  /* 0x7ff000000200742a */ /* 0x000fca0003f2d200 */
[----:B------:R-:W-:Y:S01]  /*0ca0*/  DMUL R12, R12, 8 ;  /* 0x402000000c0c7828 */ /* 0x000fe20000000000 */
[----:B0-----:R-:W-:-:S09]  /*0cb0*/  ISETP.NE.AND P0, PT, R10, 0x1, PT ;  /* 0x000000010a00780c */ /* 0x001fd20003f05270 */
[----:B------:R-:W-:Y:S02]  /*0cc0*/  FSEL R13, R13, 2.5, P0 ;  /* 0x402000000d0d7808 */ /* 0x000fe40000000000 */
[----:B------:R-:W-:Y:S02]  /*0cd0*/  FSEL R12, R12, RZ, P0 ;  /* 0x000000ff0c0c7208 */ /* 0x000fe40000000000 */
[----:B------:R-:W0:Y:S04]  /*0ce0*/  MUFU.RCP64H R9, R13 ;  /* 0x0000000d00097308 */ /* 0x000e280000001800 */
[----:B0-----:R-:W-:-:S08]  /*0cf0*/  DFMA R10, -R12, R8, 1 ;  /* 0x3ff000000c0a742b */ /* 0x001fd00000000108 */
[----:B------:R-:W-:-:S08]  /*0d00*/  DFMA R10, R10, R10, R10 ;  /* 0x0000000a0a0a722b */ /* 0x000fd0000000000a */
[----:B------:R-:W-:Y:S02]  /*0d10*/  DFMA R8, R8, R10, R8 ;  /* 0x0000000a0808722b */ /* 0x000fe40000000008 */
[----:B------:R-:W-:-:S06]  /*0d20*/  DADD R10, R20, -1 ;  /* 0xbff00000140a7429 */ /* 0x000fcc0000000000 */
        /* <DEDUP_REMOVED lines=9> */
[----:B------:R-:W-:-:S07]  /*0dc0*/  MOV R8, 0xde0 ;  /* 0x00000de000087802 */ /* 0x000fce0000000f00 */
[----:B------:R-:W-:Y:S05]  /*0dd0*/  CALL.REL.NOINC `($__internal_0_$__cuda_sm20_div_rn_f64_full) ;  /* 0x0000002400947944 */ /* 0x000fea0003c00000 */
[----:B------:R-:W-:Y:S02]  /*0de0*/  IMAD.MOV.U32 R20, RZ, RZ, R10 ;  /* 0x000000ffff147224 */ /* 0x000fe400078e000a */
[----:B------:R-:W-:-:S07]  /*0df0*/  IMAD.MOV.U32 R21, RZ, RZ, R11 ;  /* 0x000000ffff157224 */ /* 0x000fce00078e000b */
.L_x_15:
[----:B------:R-:W-:Y:S05]  /*0e00*/  BSYNC.RECONVERGENT B0 ;  /* 0x0000000000007941 */ /* 0x000fea0003800200 */
.L_x_14:
[----:B------:R-:W-:Y:S01]  /*0e10*/  BSSY.RECONVERGENT B0, `(.L_x_16) ;  /* 0x000001f000007945 */ /* 0x000fe20003800200 */
[----:B------:R-:W-:Y:S01]  /*0e20*/  DADD R20, -R20, R30 ;  /* 0x0000000014147229 */ /* 0x000fe2000000011e */
[----:B------:R-:W-:Y:S01]  /*0e30*/  @!P1 IMAD.MOV.U32 R24, RZ, RZ, 0x1 ;  /* 0x00000001ff189424 */ /* 0x000fe200078e00ff */
[----:B------:R-:W-:Y:S01]  /*0e40*/  @!P1 DMUL R22, RZ, R2 ;  /* 0x00000002ff169228 */ /* 0x000fe20000000000 */
[----:B------:R-:W-:Y:S10]  /*0e50*/  @!P1 BRA `(.L_x_17) ;  /* 0x0000000000689947 */ /* 0x000ff40003800000 */
[----:B------:R-:W-:Y:S01]  /*0e60*/  UMOV UR4, 0x6dc9c883 ;  /* 0x6dc9c88300047882 */ /* 0x000fe20000000000 */
[----:B------:R-:W-:Y:S01]  /*0e70*/  UMOV UR5, 0x3fe45f30 ;  /* 0x3fe45f3000057882 */ /* 0x000fe20000000000 */
[C---:B------:R-:W-:Y:S01]  /*0e80*/  DSETP.GE.AND P0, PT, |R2|.reuse, 2.14748364800000000000e+09, PT ;  /* 0x41e000000200742a */ /* 0x040fe20003f06200 */
[----:B------:R-:W-:Y:S01]  /*0e90*/  BSSY.RECONVERGENT B1, `(.L_x_18) ;  /* 0x0000015000017945 */ /* 0x000fe20003800200 */
[----:B------:R-:W-:Y:S01]  /*0ea0*/  DMUL R8, R2, UR4 ;  /* 0x0000000402087c28 */ /* 0x000fe20008000000 */
[----:B------:R-:W-:Y:S01]  /*0eb0*/  UMOV UR4, 0x54442d18 ;  /* 0x54442d1800047882 */ /* 0x000fe20000000000 */
[----:B------:R-:W-:-:S08]  /*0ec0*/  UMOV UR5, 0x3ff921fb ;  /* 0x3ff921fb00057882 */ /* 0x000fd00000000000 */
[----:B------:R-:W0:Y:S08]  /*0ed0*/  F2I.F64 R8, R8 ;  /* 0x0000000800087311 */ /* 0x000e300000301100 */
[----:B0-----:R-:W0:Y:S02]  /*0ee0*/  I2F.F64 R22, R8 ;  /* 0x0000000800167312 */ /* 0x001e240000201c00 */
[----:B0-----:R-:W-:Y:S01]  /*0ef0*/  DFMA R10, R22, -UR4, R2 ;  /* 0x80000004160a7c2b */ /* 0x001fe20008000002 */
[----:B------:R-:W-:Y:S01]  /*0f00*/  UMOV UR4, 0x33145c00 ;  /* 0x33145c0000047882 */ /* 0x000fe20000000000 */
[----:B------:R-:W-:-:S06]  /*0f10*/  UMOV UR5, 0x3c91a626 ;  /* 0x3c91a62600057882 */ /* 0x000fcc0000000000 */
[----:B------:R-:W-:Y:S01]  /*0f20*/  DFMA R10, R22, -UR4, R10 ;  /* 0x80000004160a7c2b */ /* 0x000fe2000800000a */
[----:B------:R-:W-:Y:S01]  /*0f30*/  UMOV UR4, 0x252049c0 ;  /* 0x252049c000047882 */ /* 0x000fe20000000000 */
[----:B------:R-:W-:-:S06]  /*0f40*/  UMOV UR5, 0x397b839a ;  /* 0x397b839a00057882 */ /* 0x000fcc0000000000 */
[----:B------:R-:W-:Y:S01]  /*0f50*/  DFMA R22, R22, -UR4, R10 ;  /* 0x8000000416167c2b */ /* 0x000fe2000800000a */
[----:B------:R-:W-:Y:S10]  /*0f60*/  @!P0 BRA `(.L_x_19) ;  /* 0x00000000001c8947 */ /* 0x000ff40003800000 */
[----:B------:R-:W-:Y:S01]  /*0f70*/  IMAD.MOV.U32 R16, RZ, RZ, R2 ;  /* 0x000000ffff107224 */ /* 0x000fe200078e0002 */
[----:B------:R-:W-:Y:S01]  /*0f80*/  MOV R8, 0xfb0 ;  /* 0x00000fb000087802 */ /* 0x000fe20000000f00 */
[----:B------:R-:W-:-:S07]  /*0f90*/  IMAD.MOV.U32 R9, RZ, RZ, R3 ;  /* 0x000000ffff097224 */ /* 0x000fce00078e0003 */
[----:B------:R-:W-:Y:S05]  /*0fa0*/  CALL.REL.NOINC `($_Z15calculate_thetaiPd$__internal_trig_reduction_slowpathd) ;  /* 0x00000034004c7944 */ /* 0x000fea0003c00000 */
[----:B------:R-:W-:Y:S02]  /*0fb0*/  IMAD.MOV.U32 R8, RZ, RZ, R11 ;  /* 0x000000ffff087224 */ /* 0x000fe400078e000b */
[----:B------:R-:W-:Y:S02]  /*0fc0*/  IMAD.MOV.U32 R22, RZ, RZ, R16 ;  /* 0x000000ffff167224 */ /* 0x000fe400078e0010 */
[----:B------:R-:W-:-:S07]  /*0fd0*/  IMAD.MOV.U32 R23, RZ, RZ, R17 ;  /* 0x000000ffff177224 */ /* 0x000fce00078e0011 */
.L_x_19:
[----:B------:R-:W-:Y:S05]  /*0fe0*/  BSYNC.RECONVERGENT B1 ;  /* 0x0000000000017941 */ /* 0x000fea0003800200 */
.L_x_18:
[----:B------:R-:W-:-:S07]  /*0ff0*/  VIADD R24, R8, 0x1 ;  /* 0x0000000108187836 */ /* 0x000fce0000000000 */
.L_x_17:
[----:B------:R-:W-:Y:S05]  /*1000*/  BSYNC.RECONVERGENT B0 ;  /* 0x0000000000007941 */ /* 0x000fea0003800200 */
.L_x_16:
[----:B------:R-:W0:Y:S01]  /*1010*/  LDCU.64 UR4, c[0x4][0x8] ;  /* 0x01000100ff0477ac */ /* 0x000e220008000a00 */
[----:B------:R-:W-:-:S05]  /*1020*/  IMAD.SHL.U32 R2, R24, 0x40, RZ ;  /* 0x0000004018027824 */ /* 0x000fca00078e00ff */
[----:B------:R-:W-:-:S04]  /*1030*/  LOP3.LUT R2, R2, 0x40, RZ, 0xc0, !PT ;  /* 0x0000004002027812 */ /* 0x000fc800078ec0ff */
[----:B0-----:R-:W-:-:S05]  /*1040*/  IADD3 R28, P0, PT, R2, UR4, RZ ;  /* 0x00000004021c7c10 */ /* 0x001fca000ff1e0ff */
[----:B------:R-:W-:-:S05]  /*1050*/  IMAD.X R29, RZ, RZ, UR5, P0 ;  /* 0x00000005ff1d7e24 */ /* 0x000fca00080e06ff */
[----:B------:R-:W2:Y:S04]  /*1060*/  LDG.E.128.CONSTANT R8, desc[UR8][R28.64] ;  /* 0x000000081c087981 */ /* 0x000ea8000c1e9d00 */
[----:B------:R-:W3:Y:S04]  /*1070*/  LDG.E.128.CONSTANT R12, desc[UR8][R28.64+0x10] ;  /* 0x000010081c0c7981 */ /* 0x000ee8000c1e9d00 */
[----:B------:R-:W4:Y:S01]  /*1080*/  LDG.E.128.CONSTANT R16, desc[UR8][R28.64+0x20] ;  /* 0x000020081c107981 */ /* 0x000f22000c1e9d00 */
[----:B------:R-:W-:Y:S01]  /*1090*/  LOP3.LUT R2, R24, 0x1, RZ, 0xc0, !PT ;  /* 0x0000000118027812 */ /* 0x000fe200078ec0ff */
[----:B------:R-:W-:Y:S01]  /*10a0*/  IMAD.MOV.U32 R26, RZ, RZ, 0x20fd8164 ;  /* 0x20fd8164ff1a7424 */ /* 0x000fe200078e00ff */
[----:B------:R-:W-:Y:S01]  /*10b0*/  DADD R20, R20, 1 ;  /* 0x3ff0000014147429 */ /* 0x000fe20000000000 */
[----:B------:R-:W-:Y:S01]  /*10c0*/  BSSY.RECONVERGENT B0, `(.L_x_20) ;  /* 0x00001b0000007945 */ /* 0x000fe20003800200 */
[----:B------:R-:W-:Y:S01]  /*10d0*/  ISETP.NE.U32.AND P0, PT, R2, 0x1, PT ;  /* 0x000000010200780c */ /* 0x000fe20003f05070 */
[----:B------:R-:W-:-:S03]  /*10e0*/  IMAD.MOV.U32 R2, RZ, RZ, 0x3da8ff83 ;  /* 0x3da8ff83ff027424 */ /* 0x000fc600078e00ff */
[----:B------:R-:W-:Y:S02]  /*10f0*/  FSEL R26, R26, -8.06006814911005101289e+34, !P0 ;  /* 0xf9785eba1a1a7808 */ /* 0x000fe40004000000 */
[----:B------:R-:W-:Y:S01]  /*1100*/  FSEL R27, -R2, 0.11223486810922622681, !P0 ;  /* 0x3de5db65021b7808 */ /* 0x000fe20004000100 */
[----:B------:R-:W-:-:S08]  /*1110*/  DMUL R2, R22, R22 ;  /* 0x0000001616027228 */ /* 0x000fd00000000000 */
        /* <DEDUP_REMOVED lines=10> */
[----:B------:R-:W-:-:S04]  /*11c0*/  LOP3.LUT P0, RZ, R24, 0x2, RZ, 0xc0, !PT ;  /* 0x0000000218ff7812 */ /* 0x000fc8000780c0ff */
[----:B------:R-:W-:-:S10]  /*11d0*/  DADD R2, RZ, -R8 ;  /* 0x00000000ff027229 */ /* 0x000fd40000000808 */
[----:B------:R-:W-:Y:S02]  /*11e0*/  FSEL R2, R8, R2, !P0 ;  /* 0x0000000208027208 */ /* 0x000fe40004000000 */
[----:B------:R-:W-:-:S06]  /*11f0*/  FSEL R3, R9, R3, !P0 ;  /* 0x0000000309037208 */ /* 0x000fcc0004000000 */
[----:B------:R-:W-:-:S08]  /*1200*/  DMUL R2, R20, R2 ;  /* 0x0000000214027228 */ /* 0x000fd00000000000 */
[----:B------:R-:W-:-:S14]  /*1210*/  DSETP.GT.AND P0, PT, |R2|, 0.5, PT ;  /* 0x3fe000000200742a */ /* 0x000fdc0003f04200 */
[----:B------:R-:W-:Y:S05]  /*1220*/  @!P0 BRA `(.L_x_21) ;  /* 0x0000001800648947 */ /* 0x000fea0003800000 */
[----:B------:R-:W0:Y:S01]  /*1230*/  F2F.F32.F64 R12, R6 ;  /* 0x00000006000c7310 */ /* 0x000e220000301000 */
[----:B------:R-:W-:Y:S01]  /*1240*/  IMAD.MOV.U32 R16, RZ, RZ, 0x3a2c32e4 ;  /* 0x3a2c32e4ff107424 */ /* 0x000fe200078e00ff */
[----:B------:R-:W-:Y:S01]  /*1250*/  BSSY.RECONVERGENT B1, `(.L_x_22) ;  /* 0x000004b000017945 */ /* 0x000fe20003800200 */
[C---:B0-----:R-:W-:Y:S01]  /*1260*/  FMUL R3, |R12|.reuse, 16777216 ;  /* 0x4b8000000c037820 */ /* 0x041fe20000400200 */
[C---:B------:R-:W-:Y:S02]  /*1270*/  FSETP.GEU.AND P0, PT, |R12|.reuse, 1.175494350822287508e-38, PT ;  /* 0x008000000c00780b */ /* 0x040fe40003f0e200 */
[----:B------:R-:W-:Y:S02]  /*1280*/  FSETP.NEU.AND P1, PT, R12, 1, PT ;  /* 0x3f8000000c00780b */ /* 0x000fe40003f2d000 */
[----:B------:R-:W-:-:S04]  /*1290*/  FSEL R3, R3, |R12|, !P0 ;  /* 0x4000000c03037208 */ /* 0x000fc80004000000 */
[----:B------:R-:W-:-:S04]  /*12a0*/  IADD3 R2, PT, PT, R3, -0x3f3504f3, RZ ;  /* 0xc0cafb0d03027810 */ /* 0x000fc80007ffe0ff */
[----:B------:R-:W-:Y:S02]  /*12b0*/  LOP3.LUT R8, R2, 0xff800000, RZ, 0xc0, !PT ;  /* 0xff80000002087812 */ /* 0x000fe400078ec0ff */
[----:B------:R-:W-:-:S03]  /*12c0*/  FSEL R2, RZ, -24, P0 ;  /* 0xc1c00000ff027808 */ /* 0x000fc60000000000 */
[----:B------:R-:W-:-:S04]  /*12d0*/  IMAD.IADD R3, R3, 0x1, -R8 ;  /* 0x0000000103037824 */ /* 0x000fc800078e0a08 */
[C---:B------:R-:W-:Y:S01]  /*12e0*/  FADD R10, R3.reuse, 1 ;  /* 0x3f800000030a7421 */ /* 0x040fe20000000000 */
[----:B------:R-:W-:Y:S01]  /*12f0*/  FADD R9, R3, -1 ;  /* 0xbf80000003097421 */ /* 0x000fe20000000000 */
[----:B------:R-:W-:-:S03]  /*1300*/  I2FP.F32.S32 R3, R8 ;  /* 0x0000000800037245 */ /* 0x000fc60000201400 */
[----:B------:R-:W-:Y:S01]  /*1310*/  FADD R11, R9, R9 ;  /* 0x00000009090b7221 */ /* 0x000fe20000000000 */
[----:B------:R-:W0:Y:S01]  /*1320*/  MUFU.RCP R10, R10 ;  /* 0x0000000a000a7308 */ /* 0x000e220000001000 */
[----:B------:R-:W-:Y:S02]  /*1330*/  FFMA R3, R3, 1.1920928955078125e-07, R2 ;  /* 0x3400000003037823 */ /* 0x000fe40000000002 */
[----:B0-----:R-:W-:-:S04]  /*1340*/  FMUL R8, R10, R11 ;  /* 0x0000000b0a087220 */ /* 0x001fc80000400000 */
[----:B------:R-:W-:Y:S01]  /*1350*/  FADD R13, R9, -R8 ;  /* 0x80000008090d7221 */ /* 0x000fe20000000000 */
[C---:B------:R-:W-:Y:S01]  /*1360*/  FMUL R11, R8.reuse, R8 ;  /* 0x00000008080b7220 */ /* 0x040fe20000400000 */
[C---:B------:R-:W-:Y:S02]  /*1370*/  FFMA R2, R8.reuse, 1.4426950216293334961, R3 ;  /* 0x3fb8aa3b08027823 */ /* 0x040fe40000000003 */
[----:B------:R-:W-:Y:S01]  /*1380*/  FADD R14, R13, R13 ;  /* 0x0000000d0d0e7221 */ /* 0x000fe20000000000 */
[----:B------:R-:W-:Y:S01]  /*1390*/  FFMA R16, R11, R16, 0.0032181653659790754318 ;  /* 0x3b52e7db0b107423 */ /* 0x000fe20000000010 */
[----:B------:R-:W-:Y:S02]  /*13a0*/  FADD R3, R3, -R2 ;  /* 0x8000000203037221 */ /* 0x000fe40000000000 */
[----:B------:R-:W-:Y:S01]  /*13b0*/  FFMA R9, R9, -R8, R14 ;  /* 0x8000000809097223 */ /* 0x000fe2000000000e */
[----:B------:R-:W-:Y:S01]  /*13c0*/  FFMA R16, R11, R16, 0.018033718690276145935 ;  /* 0x3c93bb730b107423 */ /* 0x000fe20000000010 */
[----:B------:R-:W-:-:S02]  /*13d0*/  FFMA R14, R8, 1.4426950216293334961, R3 ;  /* 0x3fb8aa3b080e7823 */ /* 0x000fc40000000003 */
[----:B------:R-:W-:Y:S01]  /*13e0*/  FMUL R9, R10, R9 ;  /* 0x000000090a097220 */ /* 0x000fe20000400000 */
[----:B------:R-:W-:-:S03]  /*13f0*/  FFMA R16, R11, R16, 0.12022458761930465698 ;  /* 0x3df6384f0b107423 */ /* 0x000fc60000000010 */
[----:B------:R-:W-:Y:S01]  /*1400*/  FFMA R3, R9, 1.4426950216293334961, R14 ;  /* 0x3fb8aa3b09037823 */ /* 0x000fe2000000000e */
[----:B------:R-:W-:-:S03]  /*1410*/  FMUL R11, R11, R16 ;  /* 0x000000100b0b7220 */ /* 0x000fc60000400000 */
[----:B------:R-:W-:Y:S01]  /*1420*/  FFMA R10, R8, 1.9251366722983220825e-08, R3 ;  /* 0x32a55e34080a7823 */ /* 0x000fe20000000003 */
[----:B------:R-:W-:-:S04]  /*1430*/  FMUL R3, R11, 3 ;  /* 0x404000000b037820 */ /* 0x000fc80000400000 */
[----:B------:R-:W-:Y:S01]  /*1440*/  FFMA R10, R9, R3, R10 ;  /* 0x00000003090a7223 */ /* 0x000fe2000000000a */
[----:B------:R-:W-:-:S03]  /*1450*/  IMAD.MOV.U32 R9, RZ, RZ, 0x391fcb8e ;  /* 0x391fcb8eff097424 */ /* 0x000fc600078e00ff */
[----:B------:R-:W-:-:S04]  /*1460*/  FFMA R11, R8, R11, R10 ;  /* 0x0000000b080b7223 */ /* 0x000fc8000000000a */
[----:B------:R-:W-:-:S04]  /*1470*/  FADD R10, R2, R11 ;  /* 0x0000000b020a7221 */ /* 0x000fc80000000000 */
[----:B------:R-:W-:Y:S01]  /*1480*/  FMUL R13, R10, 6 ;  /* 0x40c000000a0d7820 */ /* 0x000fe20000400000 */
[----:B------:R-:W-:-:S03]  /*1490*/  FADD R2, -R2, R10 ;  /* 0x0000000a02027221 */ /* 0x000fc60000000100 */
[----:B------:R-:W0:Y:S01]  /*14a0*/  FRND R8, R13 ;  /* 0x0000000d00087307 */ /* 0x000e220000201000 */
[----:B------:R-:W-:Y:S01]  /*14b0*/  FADD R11, R11, -R2 ;  /* 0x800000020b0b7221 */ /* 0x000fe20000000000 */
[----:B------:R-:W-:-:S04]  /*14c0*/  FFMA R2, R10, 6, -R13 ;  /* 0x40c000000a027823 */ /* 0x000fc8000000080d */
[----:B------:R-:W-:Y:S01]  /*14d0*/  FFMA R2, R11, 6, R2 ;  /* 0x40c000000b027823 */ /* 0x000fe20000000002 */
[----:B0-----:R-:W-:-:S04]  /*14e0*/  FADD R3, R13, -R8 ;  /* 0x800000080d037221 */ /* 0x001fc80000000000 */
[----:B------:R-:W-:Y:S01]  /*14f0*/  FADD R14, R2, R3 ;  /* 0x00000003020e7221 */ /* 0x000fe20000000000 */
[----:B------:R-:W-:Y:S01]  /*1500*/  IMAD.MOV.U32 R2, RZ, RZ, 0x3f800000 ;  /* 0x3f800000ff027424 */ /* 0x000fe200078e00ff */
[----:B------:R-:W-:Y:S06]  /*1510*/  @!P1 BRA `(.L_x_23) ;  /* 0x0000000000789947 */ /* 0x000fec0003800000 */
[----:B------:R-:W-:-:S13]  /*1520*/  FSETP.NAN.AND P0, PT, |R12|, |R12|, PT ;  /* 0x4000000c0c00720b */ /* 0x000fda0003f08200 */
[----:B------:R-:W-:Y:S01]  /*1530*/  @P0 FADD R2, R12, 2 ;  /* 0x400000000c020421 */ /* 0x000fe20000000000 */
[----:B------:R-:W-:Y:S06]  /*1540*/  @P0 BRA `(.L_x_23) ;  /* 0x00000000006c0947 */ /* 0x000fec0003800000 */
[----:B------:R-:W-:Y:S01]  /*1550*/  FMUL R3, R10, 2 ;  /* 0x400000000a037820 */ /* 0x000fe20000400000 */
[----:B------:R-:W-:Y:S01]  /*1560*/  IMAD.MOV.U32 R18, RZ, RZ, 0x391fcb8e ;  /* 0x391fcb8eff127424 */ /* 0x000fe200078e00ff */
[----:B------:R-:W-:Y:S02]  /*1570*/  FSETP.NEU.AND P0, PT, |R12|, +INF , PT ;  /* 0x7f8000000c00780b */ /* 0x000fe40003f0d200 */
[----:B------:R-:W0:Y:S01]  /*1580*/  FRND R2, R3 ;  /* 0x0000000300027307 */ /* 0x000e220000201000 */
[----:B------:R-:W-:Y:S01]  /*1590*/  FFMA R16, R10, 2, -R3 ;  /* 0x400000000a107823 */ /* 0x000fe20000000803 */
[----:B------:R-:W-:Y:S02]  /*15a0*/  FSETP.NEU.AND P0, PT, R12, RZ, P0 ;  /* 0x000000ff0c00720b */ /* 0x000fe4000070d000 */
[----:B------:R-:W-:Y:S01]  /*15b0*/  FSETP.GT.AND P3, PT, |R3|, 152, PT ;  /* 0x431800000300780b */ /* 0x000fe20003f64200 */
[----:B------:R-:W-:-:S03]  /*15c0*/  FFMA R16, R11, 2, R16 ;  /* 0x400000000b107823 */ /* 0x000fc60000000010 */
[----:B------:R1:W2:Y:S01]  /*15d0*/  F2I.NTZ R17, R3 ;  /* 0x0000000300117305 */ /* 0x0002a20000203100 */
[----:B0-----:R-:W-:Y:S01]  /*15e0*/  FADD R15, R3, -R2 ;  /* 0x80000002030f7221 */ /* 0x001fe20000000000 */
[----:B------:R-:W-:-:S03]  /*15f0*/  FSETP.GT.AND P2, PT, R2, RZ, PT ;  /* 0x000000ff0200720b */ /* 0x000fc60003f44000 */
[----:B------:R-:W-:Y:S01]  /*1600*/  FADD R15, R15, R16 ;  /* 0x000000100f0f7221 */ /* 0x000fe20000000000 */
[----:B------:R-:W-:Y:S02]  /*1610*/  SEL R2, RZ, 0x83000000, P2 ;  /* 0x83000000ff027807 */ /* 0x000fe40001000000 */
[----:B------:R-:W-:Y:S01]  /*1620*/  FSETP.GEU.AND P2, PT, R3, RZ, PT ;  /* 0x000000ff0300720b */ /* 0x000fe20003f4e000 */
[----:B------:R-:W-:Y:S01]  /*1630*/  FFMA R16, R15, R18, 0.0013391353422775864601 ;  /* 0x3aaf85ed0f107423 */ /* 0x000fe20000000012 */
[----:B-1----:R-:W-:Y:S01]  /*1640*/  @!P0 FADD R3, R12, R12 ;  /* 0x0000000c0c038221 */ /* 0x002fe20000000000 */
[----:B--2---:R-:W-:Y:S02]  /*1650*/  IMAD R17, R17, 0x800000, -R2 ;  /* 0x0080000011117824 */ /* 0x004fe400078e0a02 */
[----:B------:R-:W-:-:S04]  /*1660*/  FFMA R16, R15, R16, 0.0096188392490148544312 ;  /* 0x3c1d98560f107423 */ /* 0x000fc80000000010 */
[----:B------:R-:W-:-:S04]  /*1670*/  FFMA R16, R15, R16, 0.055503588169813156128 ;  /* 0x3d6357bb0f107423 */ /* 0x000fc80000000010 */
[----:B------:R-:W-:-:S04]  /*1680*/  FFMA R16, R15, R16, 0.24022644758224487305 ;  /* 0x3e75fdec0f107423 */ /* 0x000fc80000000010 */
[C---:B------:R-:W-:Y:S01]  /*1690*/  FFMA R18, R15.reuse, R16, 0.69314718246459960938 ;  /* 0x3f3172180f127423 */ /* 0x040fe20000000010 */
[----:B------:R-:W-:Y:S01]  /*16a0*/  VIADD R16, R2, 0x7f000000 ;  /* 0x7f00000002107836 */ /* 0x000fe20000000000 */
[----:B------:R-:W-:Y:S02]  /*16b0*/  FSEL R2, RZ, +INF , !P2 ;  /* 0x7f800000ff027808 */ /* 0x000fe40005000000 */
[----:B------:R-:W-:-:S04]  /*16c0*/  FFMA R15, R15, R18, 1 ;  /* 0x3f8000000f0f7423 */ /* 0x000fc80000000012 */
[----:B------:R-:W-:-:S04]  /*16d0*/  FMUL R16, R16, R15 ;  /* 0x0000000f10107220 */ /* 0x000fc80000400000 */
[----:B------:R-:W-:Y:S01]  /*16e0*/  @!P3 FMUL R2, R17, R16 ;  /* 0x000000101102b220 */ /* 0x000fe20000400000 */
[----:B------:R-:W-:-:S07]  /*16f0*/  @!P0 LOP3.LUT R2, R3, 0x7fffffff, RZ, 0xc0, !PT ;  /* 0x7fffffff03028812 */ /* 0x000fce00078ec0ff */
.L_x_23:
[----:B------:R-:W-:Y:S05]  /*1700*/  BSYNC.RECONVERGENT B1 ;  /* 0x0000000000017941 */ /* 0x000fea0003800200 */
.L_x_22:
[----:B------:R-:W0:Y:S01]  /*1710*/  F2F.F64.F32 R2, R2 ;  /* 0x0000000200027310 */ /* 0x000e220000201800 */
[----:B------:R-:W-:Y:S01]  /*1720*/  FFMA R9, R14, R9, 0.0013391353422775864601 ;  /* 0x3aaf85ed0e097423 */ /* 0x000fe20000000009 */
[----:B------:R-:W-:Y:S01]  /*1730*/  FSETP.GT.AND P0, PT, R8, RZ, PT ;  /* 0x000000ff0800720b */ /* 0x000fe20003f04000 */
[----:B------:R-:W-:Y:S01]  /*1740*/  IMAD.MOV.U32 R8, RZ, RZ, -0x7aed89b1 ;  /* 0x8512764fff087424 */ /* 0x000fe200078e00ff */
[----:B------:R-:W-:Y:S01]  /*1750*/  UMOV UR4, 0xa30ce092 ;  /* 0xa30ce09200047882 */ /* 0x000fe20000000000 */
[C---:B------:R-:W-:Y:S01]  /*1760*/  FFMA R9, R14.reuse, R9, 0.0096188392490148544312 ;  /* 0x3c1d98560e097423 */ /* 0x040fe20000000009 */
[----:B------:R-:W-:Y:S01]  /*1770*/  UMOV UR5, 0x3fc0d265 ;  /* 0x3fc0d26500057882 */ /* 0x000fe20000000000 */
[----:B------:R-:W-:Y:S01]  /*1780*/  BSSY.RECONVERGENT B1, `(.L_x_24) ;  /* 0x0000028000017945 */ /* 0x000fe20003800200 */
[----:B------:R1:W2:Y:S01]  /*1790*/  F2I.NTZ R15, R13 ;  /* 0x0000000d000f7305 */ /* 0x0002a20000203100 */
[----:B------:R-:W-:Y:S01]  /*17a0*/  FFMA R17, R14, R9, 0.055503588169813156128 ;  /* 0x3d6357bb0e117423 */ /* 0x000fe20000000009 */
[----:B------:R-:W-:Y:S01]  /*17b0*/  IMAD.MOV.U32 R9, RZ, RZ, 0x3fb17b6b ;  /* 0x3fb17b6bff097424 */ /* 0x000fe200078e00ff */
[----:B------:R-:W-:Y:S01]  /*17c0*/  SEL R16, RZ, 0x83000000, P0 ;  /* 0x83000000ff107807 */ /* 0x000fe20000000000 */
[----:B------:R-:W-:-:S02]  /*17d0*/  IMAD.MOV.U32 R20, RZ, RZ, 0x3f800000 ;  /* 0x3f800000ff147424 */ /* 0x000fc400078e00ff */
[C---:B------:R-:W-:Y:S02]  /*17e0*/  FFMA R17, R14.reuse, R17, 0.24022644758224487305 ;  /* 0x3e75fdec0e117423 */ /* 0x040fe40000000011 */
[----:B0-----:R-:W-:Y:S02]  /*17f0*/  DFMA R8, R2, UR4, R8 ;  /* 0x0000000402087c2b */ /* 0x001fe40008000008 */
[----:B------:R-:W-:Y:S01]  /*1800*/  FFMA R17, R14, R17, 0.69314718246459960938 ;  /* 0x3f3172180e117423 */ /* 0x000fe20000000011 */
[----:B-1----:R-:W-:Y:S08]  /*1810*/  @!P1 BRA `(.L_x_25) ;  /* 0x0000000000789947 */ /* 0x002ff00003800000 */
        /* <DEDUP_REMOVED lines=11> */
[----:B------:R-:W1:Y:S01]  /*18d0*/  F2I.NTZ R20, R19 ;  /* 0x0000001300147305 */ /* 0x000e620000203100 */
[----:B0-----:R-:W-:Y:S01]  /*18e0*/  FADD R10, R19, -R18 ;  /* 0x80000012130a7221 */ /* 0x001fe20000000000 */
[----:B------:R-:W-:-:S03]  /*18f0*/  FSETP.GT.AND P2, PT, R18, RZ, PT ;  /* 0x000000ff1200720b */ /* 0x000fc60003f44000 */
[----:B------:R-:W-:-:S04]  /*1900*/  FADD R10, R10, R11 ;  /* 0x0000000b0a0a7221 */ /* 0x000fc80000000000 */
[----:B------:R-:W-:-:S04]  /*1910*/  FFMA R11, R10, R21, 0.0013391353422775864601 ;  /* 0x3aaf85ed0a0b7423 */ /* 0x000fc80000000015 */
[----:B------:R-:W-:-:S04]  /*1920*/  FFMA R11, R10, R11, 0.0096188392490148544312 ;  /* 0x3c1d98560a0b7423 */ /* 0x000fc8000000000b */
[----:B------:R-:W-:-:S04]  /*1930*/  FFMA R11, R10, R11, 0.055503588169813156128 ;  /* 0x3d6357bb0a0b7423 */ /* 0x000fc8000000000b */
[C---:B------:R-:W-:Y:S01]  /*1940*/  FFMA R21, R10.reuse, R11, 0.24022644758224487305 ;  /* 0x3e75fdec0a157423 */ /* 0x040fe2000000000b */
[----:B------:R-:W-:Y:S02]  /*1950*/  SEL R11, RZ, 0x83000000, P2 ;  /* 0x83000000ff0b7807 */ /* 0x000fe40001000000 */
[----:B------:R-:W-:Y:S01]  /*1960*/  FSETP.GEU.AND P2, PT, R19, RZ, PT ;  /* 0x000000ff1300720b */ /* 0x000fe20003f4e000 */
[C---:B------:R-:W-:Y:S02]  /*1970*/  FFMA R21, R10.reuse, R21, 0.69314718246459960938 ;  /* 0x3f3172180a157423 */ /* 0x040fe40000000015 */
[----:B------:R-:W-:Y:S02]  /*1980*/  VIADD R18, R11, 0x7f000000 ;  /* 0x7f0000000b127836 */ /* 0x000fe40000000000 */
[----:B------:R-:W-:Y:S01]  /*1990*/  FFMA R21, R10, R21, 1 ;  /* 0x3f8000000a157423 */ /* 0x000fe20000000015 */
[----:B-1----:R-:W-:Y:S02]  /*19a0*/  IMAD R11, R20, 0x800000, -R11 ;  /* 0x00800000140b7824 */ /* 0x002fe400078e0a0b */
[----:B------:R-:W-:Y:S01]  /*19b0*/  @!P0 FADD R10, R12, R12 ;  /* 0x0000000c0c0a8221 */ /* 0x000fe20000000000 */
[----:B------:R-:W-:Y:S01]  /*19c0*/  FSEL R20, RZ, +INF , !P2 ;  /* 0x7f800000ff147808 */ /* 0x000fe20005000000 */
[----:B------:R-:W-:-:S04]  /*19d0*/  FMUL R18, R18, R21 ;  /* 0x0000001512127220 */ /* 0x000fc80000400000 */
[----:B------:R-:W-:Y:S01]  /*19e0*/  @!P3 FMUL R20, R11, R18 ;  /* 0x000000120b14b220 */ /* 0x000fe20000400000 */
[----:B------:R-:W-:-:S07]  /*19f0*/  @!P0 LOP3.LUT R20, R10, 0x7fffffff, RZ, 0xc0, !PT ;  /* 0x7fffffff0a148812 */ /* 0x000fce00078ec0ff */
.L_x_25:
[----:B------:R-:W-:Y:S05]  /*1a00*/  BSYNC.RECONVERGENT B1 ;  /* 0x0000000000017941 */ /* 0x000fea0003800200 */
.L_x_24:
[----:B------:R-:W0:Y:S01]  /*1a10*/  F2F.F64.F32 R10, R20 ;  /* 0x00000014000a7310 */ /* 0x000e220000201800 */
[----:B------:R-:W-:Y:S01]  /*1a20*/  FSETP.GT.AND P0, PT, |R13|, 152, PT ;  /* 0x431800000d00780b */ /* 0x000fe20003f04200 */
[----:B------:R-:W-:Y:S01]  /*1a30*/  FFMA R17, R14, R17, 1 ;  /* 0x3f8000000e117423 */ /* 0x000fe20000000011 */
[----:B------:R-:W-:Y:S01]  /*1a40*/  VIADD R14, R16, 0x7f000000 ;  /* 0x7f000000100e7836 */ /* 0x000fe20000000000 */
[----:B------:R-:W-:Y:S01]  /*1a50*/  MOV R19, 0x3ff2b1a7 ;  /* 0x3ff2b1a700137802 */ /* 0x000fe20000000f00 */
[----:B------:R-:W-:Y:S01]  /*1a60*/  IMAD.MOV.U32 R18, RZ, RZ, 0x48df32b1 ;  /* 0x48df32b1ff127424 */ /* 0x000fe200078e00ff */
[----:B------:R-:W-:Y:S01]  /*1a70*/  UMOV UR4, 0x257fba88 ;  /* 0x257fba8800047882 */ /* 0x000fe20000000000 */
[----:B--2---:R-:W-:Y:S02]  /*1a80*/  IMAD R15, R15, 0x800000, -R16 ;  /* 0x008000000f0f7824 */ /* 0x004fe400078e0a10 */
[----:B------:R-:W-:Y:S01]  /*1a90*/  FMUL R14, R17, R14 ;  /* 0x0000000e110e7220 */ /* 0x000fe20000400000 */
[----:B------:R-:W-:Y:S01]  /*1aa0*/  UMOV UR5, 0x3f99306f ;  /* 0x3f99306f00057882 */ /* 0x000fe20000000000 */
[----:B------:R-:W-:Y:S01]  /*1ab0*/  FSETP.GEU.AND P2, PT, R13, RZ, PT ;  /* 0x000000ff0d00720b */ /* 0x000fe20003f4e000 */
[----:B------:R-:W-:Y:S01]  /*1ac0*/  BSSY.RECONVERGENT B1, `(.L_x_26) ;  /* 0x000000f000017945 */ /* 0x000fe20003800200 */
[----:B------:R-:W-:Y:S01]  /*1ad0*/  DFMA R18, R2, R18, 1 ;  /* 0x3ff000000212742b */ /* 0x000fe20000000012 */
[----:B------:R-:W-:Y:S01]  /*1ae0*/  FMUL R14, R14, R15 ;  /* 0x0000000f0e0e7220 */ /* 0x000fe20000400000 */
[----:B------:R-:W-:Y:S01]  /*1af0*/  IMAD.MOV.U32 R2, RZ, RZ, 0x3f800000 ;  /* 0x3f800000ff027424 */ /* 0x000fe200078e00ff */
[----:B0-----:R-:W-:Y:S01]  /*1b00*/  DFMA R8, R10, UR4, R8 ;  /* 0x000000040a087c2b */ /* 0x001fe20008000008 */
[----:B------:R-:W-:Y:S01]  /*1b10*/  @P0 FSEL R14, RZ, +INF , !P2 ;  /* 0x7f800000ff0e0808 */ /* 0x000fe20005000000 */
[----:B------:R-:W-:Y:S09]  /*1b20*/  @!P1 BRA `(.L_x_27) ;  /* 0x0000000000209947 */ /* 0x000ff20003800000 */
[----:B------:R-:W-:-:S13]  /*1b30*/  FSETP.NAN.AND P0, PT, |R12|, |R12|, PT ;  /* 0x4000000c0c00720b */ /* 0x000fda0003f08200 */
[----:B------:R-:W-:Y:S01]  /*1b40*/  @P0 FADD R2, R12, 6 ;  /* 0x40c000000c020421 */ /* 0x000fe20000000000 */
[----:B------:R-:W-:Y:S06]  /*1b50*/  @P0 BRA `(.L_x_27) ;  /* 0x0000000000140947 */ /* 0x000fec0003800000 */
[----:B------:R-:W-:Y:S01]  /*1b60*/  FSETP.NEU.AND P0, PT, |R12|, +INF , PT ;  /* 0x7f8000000c00780b */ /* 0x000fe20003f0d200 */
[----:B------:R-:W-:-:S03]  /*1b70*/  IMAD.MOV.U32 R2, RZ, RZ, R14 ;  /* 0x000000ffff027224 */ /* 0x000fc600078e000e */
[----:B------:R-:W-:-:S13]  /*1b80*/  FSETP.NEU.AND P0, PT, R12, RZ, P0 ;  /* 0x000000ff0c00720b */ /* 0x000fda000070d000 */
[----:B------:R-:W-:-:S05]  /*1b90*/  @!P0 FADD R12, R12, R12 ;  /* 0x0000000c0c0c8221 */ /* 0x000fca0000000000 */
[----:B------:R-:W-:-:S07]  /*1ba0*/  @!P0 LOP3.LUT R2, R12, 0x7fffffff, RZ, 0xc0, !PT ;  /* 0x7fffffff0c028812 */ /* 0x000fce00078ec0ff */
.L_x_27:
[----:B------:R-:W-:Y:S05]  /*1bb0*/  BSYNC.RECONVERGENT B1 ;  /* 0x0000000000017941 */ /* 0x000fea0003800200 */
.L_x_26:
[----:B------:R-:W0:Y:S01]  /*1bc0*/  F2F.F64.F32 R2, R2 ;  /* 0x0000000200027310 */ /* 0x000e220000201800 */
[----:B------:R-:W-:Y:S01]  /*1bd0*/  UMOV UR4, 0xbc501ebc ;  /* 0xbc501ebc00047882 */ /* 0x000fe20000000000 */
[----:B------:R-:W-:Y:S01]  /*1be0*/  UMOV UR5, 0x3fc9ba13 ;  /* 0x3fc9ba1300057882 */ /* 0x000fe20000000000 */
[----:B------:R-:W-:Y:S01]  /*1bf0*/  BSSY.RECONVERGENT B1, `(.L_x_28) ;  /* 0x000001d000017945 */ /* 0x000fe20003800200 */
[----:B------:R-:W-:Y:S01]  /*1c00*/  DFMA R18, R10, UR4, R18 ;  /* 0x000000040a127c2b */ /* 0x000fe20008000012 */
[----:B------:R-:W-:Y:S01]  /*1c10*/  UMOV UR4, 0x7e293c42 ;  /* 0x7e293c4200047882 */ /* 0x000fe20000000000 */
[----:B------:R-:W-:Y:S01]  /*1c20*/  UMOV UR5, 0x3f7aa3fc ;  /* 0x3f7aa3fc00057882 */ /* 0x000fe20000000000 */
[----:B------:R-:W-:-:S05]  /*1c30*/  IMAD.MOV.U32 R10, RZ, RZ, 0x1 ;  /* 0x00000001ff0a7424 */ /* 0x000fca00078e00ff */
[C---:B0-----:R-:W-:Y:S01]  /*1c40*/  DFMA R12, R2.reuse, UR4, R18 ;  /* 0x00000004020c7c2b */ /* 0x041fe20008000012 */
[----:B------:R-:W-:Y:S01]  /*1c50*/  UMOV UR4, 0x7e2482be ;  /* 0x7e2482be00047882 */ /* 0x000fe20000000000 */
[----:B------:R-:W-:Y:S02]  /*1c60*/  UMOV UR5, 0x3f4aa3fc ;  /* 0x3f4aa3fc00057882 */ /* 0x000fe40000000000 */
[----:B------:R-:W-:-:S04]  /*1c70*/  DFMA R16, R2, UR4, R8 ;  /* 0x0000000402107c2b */ /* 0x000fc80008000008 */
[----:B------:R-:W-:-:S06]  /*1c80*/  DMUL R12, R6, R12 ;  /* 0x0000000c060c7228 */ /* 0x000fcc0000000000 */
[----:B------:R-:W0:Y:S01]  /*1c90*/  MUFU.RCP64H R11, R13 ;  /* 0x0000000d000b7308 */ /* 0x000e220000001800 */
[----:B------:R-:W-:Y:S01]  /*1ca0*/  FSETP.GEU.AND P1, PT, |R17|, 6.5827683646048100446e-37, PT ;  /* 0x036000001100780b */ /* 0x000fe20003f2e200 */
        /* <DEDUP_REMOVED lines=17> */
.L_x_29:
[----:B------:R-:W-:Y:S05]  /*1dc0*/  BSYNC.RECONVERGENT B1 ;  /* 0x0000000000017941 */ /* 0x000fea0003800200 */
.L_x_28:
[----:B------:R-:W0:Y:S01]  /*1dd0*/  MUFU.RCP64H R9, R5 ;  /* 0x0000000500097308 */ /* 0x000e220000001800 */
[----:B------:R-:W-:Y:S01]  /*1de0*/  IMAD.MOV.U32 R8, RZ, RZ, 0x1 ;  /* 0x00000001ff087424 */ /* 0x000fe200078e00ff */
[----:B------:R-:W-:Y:S05]  /*1df0*/  BSSY.RECONVERGENT B1, `(.L_x_30) ;  /* 0x0000014000017945 */ /* 0x000fea0003800200 */
[----:B0-----:R-:W-:-:S08]  /*1e00*/  DFMA R10, -R4, R8, 1 ;  /* 0x3ff00000040a742b */ /* 0x001fd00000000108 */
[----:B------:R-:W-:-:S08]  /*1e10*/  DFMA R10, R10, R10, R10 ;  /* 0x0000000a0a0a722b */ /* 0x000fd0000000000a */
[----:B------:R-:W-:Y:S02]  /*1e20*/  DFMA R8, R8, R10, R8 ;  /* 0x0000000a0808722b */ /* 0x000fe40000000008 */
[----:B------:R-:W-:-:S06]  /*1e30*/  DADD R10, R6, R2 ;  /* 0x00000000060a7229 */ /* 0x000fcc0000000002 */
        /* <DEDUP_REMOVED lines=15> */
.L_x_31:
[----:B------:R-:W-:Y:S05]  /*1f30*/  BSYNC.RECONVERGENT B1 ;  /* 0x0000000000017941 */ /* 0x000fea0003800200 */
.L_x_30:
[----:B------:R-:W-:Y:S01]  /*1f40*/  DSETP.NEU.AND P1, PT, |R2|, +INF , PT ;  /* 0x7ff000000200742a */ /* 0x000fe20003f2d200 */
[----:B------:R-:W-:-:S13]  /*1f50*/  BSSY.RECONVERGENT B1, `(.L_x_32) ;  /* 0x000001f000017945 */ /* 0x000fda0003800200 */
[----:B------:R-:W-:Y:S01]  /*1f60*/  @!P1 DMUL R6, RZ, R2 ;  /* 0x00000002ff069228 */ /* 0x000fe20000000000 */
[----:B------:R-:W-:Y:S01]  /*1f70*/  @!P1 PLOP3.LUT P0, PT, PT, PT, PT, 0x80, 0x8 ;  /* 0x000000000008981c */ /* 0x000fe20003f0f070 */
[----:B------:R-:W-:-:S12]  /*1f80*/  @!P1 BRA `(.L_x_33) ;  /* 0x00000000006c9947 */ /* 0x000fd80003800000 */
        /* <DEDUP_REMOVED lines=21> */
[----:B------:R-:W-:Y:S01]  /*20e0*/  MOV R8, R11 ;  /* 0x0000000b00087202 */ /* 0x000fe20000000f00 */
[----:B------:R-:W-:Y:S02]  /*20f0*/  IMAD.MOV.U32 R6, RZ, RZ, R16 ;  /* 0x000000ffff067224 */ /* 0x000fe400078e0010 */
[----:B------:R-:W-:-:S07]  /*2100*/  IMAD.MOV.U32 R7, RZ, RZ, R17 ;  /* 0x000000ffff077224 */ /* 0x000fce00078e0011 */
.L_x_35:
[----:B------:R-:W-:Y:S05]  /*2110*/  BSYNC.RECONVERGENT B2 ;  /* 0x0000000000027941 */ /* 0x000fea0003800200 */
.L_x_34:
[----:B------:R-:W-:-:S04]  /*2120*/  LOP3.LUT R8, R8, 0x1, RZ, 0xc0, !PT ;  /* 0x0000000108087812 */ /* 0x000fc800078ec0ff */
[----:B------:R-:W-:-:S13]  /*2130*/  ISETP.NE.U32.AND P0, PT, R8, 0x1, PT ;  /* 0x000000010800780c */ /* 0x000fda0003f05070 */
.L_x_33:
[----:B------:R-:W-:Y:S05]  /*2140*/  BSYNC.RECONVERGENT B1 ;  /* 0x0000000000017941 */ /* 0x000fea0003800200 */
.L_x_32:
[----:B------:R-:W-:Y:S01]  /*2150*/  DMUL R8, R6, R6 ;  /* 0x0000000606087228 */ /* 0x000fe20000000000 */
[----:B------:R-:W-:Y:S01]  /*2160*/  IMAD.MOV.U32 R10, RZ, RZ, 0x5b27ebb1 ;  /* 0x5b27ebb1ff0a7424 */ /* 0x000fe200078e00ff */
[----:B------:R-:W-:Y:S01]  /*2170*/  UMOV UR4, 0x2799bcb9 ;  /* 0x2799bcb900047882 */ /* 0x000fe20000000000 */
[----:B------:R-:W-:Y:S01]  /*2180*/  IMAD.MOV.U32 R11, RZ, RZ, 0x3ef9757c ;  /* 0x3ef9757cff0b7424 */ /* 0x000fe200078e00ff */
[----:B------:R-:W-:Y:S01]  /*2190*/  UMOV UR5, 0x3ee48dac ;  /* 0x3ee48dac00057882 */ /* 0x000fe20000000000 */
[----:B------:R-:W-:Y:S04]  /*21a0*/  BSSY.RECONVERGENT B1, `(.L_x_36) ;  /* 0x0000036000017945 */ /* 0x000fe80003800200 */
[----:B------:R-:W-:Y:S01]  /*21b0*/  DFMA R10, R8, UR4, -R10 ;  /* 0x00000004080a7c2b */ /* 0x000fe2000800080a */
[----:B------:R-:W-:Y:S01]  /*21c0*/  UMOV UR4, 0xfd91e04 ;  /* 0x0fd91e0400047882 */ /* 0x000fe20000000000 */
[----:B------:R-:W-:-:S06]  /*21d0*/  UMOV UR5, 0x3f0980e9 ;  /* 0x3f0980e900057882 */ /* 0x000fcc0000000000 */
[----:B------:R-:W-:Y:S01]  /*21e0*/  DFMA R10, R8, R10, UR4 ;  /* 0x00000004080a7e2b */ /* 0x000fe2000800000a */
[----:B------:R-:W-:Y:S01]  /*21f0*/  UMOV UR4, 0x417d7e1d ;  /* 0x417d7e1d00047882 */ /* 0x000fe20000000000 */
[----:B------:R-:W-:-:S06]  /*2200*/  UMOV UR5, 0x3efae2b0 ;  /* 0x3efae2b000057882 */ /* 0x000fcc0000000000 */
[----:B------:R-:W-:Y:S01]  /*2210*/  DFMA R10, R8, R10, -UR4 ;  /* 0x80000004080a7e2b */ /* 0x000fe2000800000a */
[----:B------:R-:W-:Y:S01]  /*2220*/  UMOV UR4, 0x41bfba57 ;  /* 0x41bfba5700047882 */ /* 0x000fe20000000000 */
[----:B------:R-:W-:-:S06]  /*2230*/  UMOV UR5, 0x3f119f53 ;  /* 0x3f119f5300057882 */ /* 0x000fcc0000000000 */
[----:B------:R-:W-:Y:S01]  /*2240*/  DFMA R10, R8, R10, UR4 ;  /* 0x00000004080a7e2b */ /* 0x000fe2000800000a */
        /* <DEDUP_REMOVED lines=29> */
[----:B------:R-:W-:-:S08]  /*2420*/  DFMA R10, R8, R10, UR4 ;  /* 0x00000004080a7e2b */ /* 0x000fd0000800000a */
[----:B------:R-:W-:-:S08]  /*2430*/  DMUL R16, R8, R10 ;  /* 0x0000000a08107228 */ /* 0x000fd00000000000 */
[----:B------:R-:W-:Y:S01]  /*2440*/  DFMA R12, R16, R6, R6 ;  /* 0x00000006100c722b */ /* 0x000fe20000000006 */
[----:B------:R-:W-:Y:S10]  /*2450*/  @P0 BRA `(.L_x_37) ;  /* 0x0000000000280947 */ /* 0x000ff40003800000 */
[----:B------:R-:W0:Y:S01]  /*2460*/  MUFU.RCP64H R11, R13 ;  /* 0x0000000d000b7308 */ /* 0x000e220000001800 */
[----:B------:R-:W-:-:S06]  /*2470*/  IMAD.MOV.U32 R10, RZ, RZ, RZ ;  /* 0x000000ffff0a7224 */ /* 0x000fcc00078e00ff */
[----:B0-----:R-:W-:-:S08]  /*2480*/  DFMA R8, -R12, R10, 1 ;  /* 0x3ff000000c08742b */ /* 0x001fd0000000010a */
[----:B------:R-:W-:Y:S02]  /*2490*/  DFMA R14, R8, R8, R8 ;  /* 0x00000008080e722b */ /* 0x000fe40000000008 */
[----:B------:R-:W-:-:S06]  /*24a0*/  DADD R8, R12, -R6 ;  /* 0x000000000c087229 */ /* 0x000fcc0000000806 */
[----:B------:R-:W-:Y:S02]  /*24b0*/  DFMA R14, R10, R14, R10 ;  /* 0x0000000e0a0e722b */ /* 0x000fe4000000000a */
[----:B------:R-:W-:-:S06]  /*24c0*/  DFMA R8, R16, R6, -R8 ;  /* 0x000000061008722b */ /* 0x000fcc0000000808 */
[----:B------:R-:W-:-:S08]  /*24d0*/  DFMA R6, R12, -R14, 1 ;  /* 0x3ff000000c06742b */ /* 0x000fd0000000080e */
[----:B------:R-:W-:-:S08]  /*24e0*/  DFMA R6, R8, -R14, R6 ;  /* 0x8000000e0806722b */ /* 0x000fd00000000006 */
[----:B------:R-:W-:-:S11]  /*24f0*/  DFMA R12, -R14, R6, -R14 ;  /* 0x000000060e0c722b */ /* 0x000fd6000000090e */
.L_x_37:
[----:B------:R-:W-:Y:S05]  /*2500*/  BSYNC.RECONVERGENT B1 ;  /* 0x0000000000017941 */ /* 0x000fea0003800200 */
.L_x_36:
[----:B------:R-:W0:Y:S01]  /*2510*/  MUFU.RCP64H R7, R13 ;  /* 0x0000000d00077308 */ /* 0x000e220000001800 */
[----:B------:R-:W-:Y:S01]  /*2520*/  IMAD.MOV.U32 R6, RZ, RZ, 0x1 ;  /* 0x00000001ff067424 */ /* 0x000fe200078e00ff */
[----:B------:R-:W-:Y:S01]  /*2530*/  FSETP.GEU.AND P1, PT, |R3|, 6.5827683646048100446e-37, PT ;  /* 0x036000000300780b */ /* 0x000fe20003f2e200 */
[----:B------:R-:W-:Y:S04]  /*2540*/  BSSY.RECONVERGENT B1, `(.L_x_38) ;  /* 0x0000012000017945 */ /* 0x000fe80003800200 */
[----:B0-----:R-:W-:-:S08]  /*2550*/  DFMA R8, R6, -R12, 1 ;  /* 0x3ff000000608742b */ /* 0x001fd0000000080c */
[----:B------:R-:W-:-:S08]  /*2560*/  DFMA R8, R8, R8, R8 ;  /* 0x000000080808722b */ /* 0x000fd00000000008 */
[----:B------:R-:W-:-:S08]  /*2570*/  DFMA R8, R6, R8, R6 ;  /* 0x000000080608722b */ /* 0x000fd00000000006 */
[----:B------:R-:W-:-:S08]  /*2580*/  DFMA R6, R8, -R12, 1 ;  /* 0x3ff000000806742b */ /* 0x000fd0000000080c */
[----:B------:R-:W-:-:S08]  /*2590*/  DFMA R6, R8, R6, R8 ;  /* 0x000000060806722b */ /* 0x000fd00000000008 */
[----:B------:R-:W-:-:S08]  /*25a0*/  DMUL R8, R6, R2 ;  /* 0x0000000206087228 */ /* 0x000fd00000000000 */
[----:B------:R-:W-:-:S08]  /*25b0*/  DFMA R10, R8, -R12, R2 ;  /* 0x8000000c080a722b */ /* 0x000fd00000000002 */
        /* <DEDUP_REMOVED lines=10> */
.L_x_39:
[----:B------:R-:W-:Y:S05]  /*2660*/  BSYNC.RECONVERGENT B1 ;  /* 0x0000000000017941 */ /* 0x000fea0003800200 */
.L_x_38:
[----:B------:R-:W-:Y:S01]  /*2670*/  DMUL R8, R2, 8 ;  /* 0x4020000002087828 */ /* 0x000fe20000000000 */
[----:B------:R-:W-:Y:S01]  /*2680*/  BSSY.RECONVERGENT B1, `(.L_x_40) ;  /* 0x0000016000017945 */ /* 0x000fe20003800200 */
[----:B------:R-:W-:-:S06]  /*2690*/  DADD R10, R6, -1 ;  /* 0xbff00000060a7429 */ /* 0x000fcc0000000000 */
[----:B------:R-:W-:-:S04]  /*26a0*/  DMUL R8, R4, R8 ;  /* 0x0000000804087228 */ /* 0x000fc80000000000 */
[----:B------:R-:W-:-:S04]  /*26b0*/  FSETP.GEU.AND P1, PT, |R11|, 6.5827683646048100446e-37, PT ;  /* 0x036000000b00780b */ /* 0x000fc80003f2e200 */
[----:B------:R-:W-:Y:S01]  /*26c0*/  DMUL R12, R4, R8 ;  /* 0x00000008040c7228 */ /* 0x000fe20000000000 */
[----:B------:R-:W-:-:S05]  /*26d0*/  IMAD.MOV.U32 R4, RZ, RZ, 0x1 ;  /* 0x00000001ff047424 */ /* 0x000fca00078e00ff */
[----:B------:R-:W0:Y:S02]  /*26e0*/  MUFU.RCP64H R5, R13 ;  /* 0x0000000d00057308 */ /* 0x000e240000001800 */
        /* <DEDUP_REMOVED lines=15> */
.L_x_41:
[----:B------:R-:W-:Y:S05]  /*27e0*/  BSYNC.RECONVERGENT B1 ;  /* 0x0000000000017941 */ /* 0x000fea0003800200 */
.L_x_40:
[----:B------:R-:W-:Y:S01]  /*27f0*/  DADD R8, R4, R2 ;  /* 0x0000000004087229 */ /* 0x000fe20000000002 */
[----:B------:R-:W-:Y:S07]  /*2800*/  BSSY.RECONVERGENT B1, `(.L_x_42) ;  /* 0x000001e000017945 */ /* 0x000fee0003800200 */
[----:B------:R-:W-:-:S14]  /*2810*/  DSETP.NEU.AND P0, PT, |R8|, +INF , PT ;  /* 0x7ff000000800742a */ /* 0x000fdc0003f0d200 */
[----:B------:R-:W-:Y:S01]  /*2820*/  @!P0 DMUL R2, RZ, R8 ;  /* 0x00000008ff028228 */ /* 0x000fe20000000000 */
[----:B------:R-:W-:Y:S01]  /*2830*/  @!P0 IMAD.MOV.U32 R16, RZ, RZ, 0x1 ;  /* 0x00000001ff108424 */ /* 0x000fe200078e00ff */
[----:B------:R-:W-:Y:S09]  /*2840*/  @!P0 BRA `(.L_x_43) ;  /* 0x0000000000648947 */ /* 0x000ff20003800000 */
        /* <DEDUP_REMOVED lines=18> */
[----:B------:R-:W-:-:S07]  /*2970*/  MOV R8, 0x2990 ;  /* 0x0000299000087802 */ /* 0x000fce0000000f00 */
[----:B------:R-:W-:Y:S05]  /*2980*/  CALL.REL.NOINC `($_Z15calculate_thetaiPd$__internal_trig_reduction_slowpathd) ;  /* 0x0000001800d47944 */ /* 0x000fea0003c00000 */
[----:B------:R-:W-:Y:S01]  /*2990*/  MOV R4, R11 ;  /* 0x0000000b00047202 */ /* 0x000fe20000000f00 */
[----:B------:R-:W-:Y:S02]  /*29a0*/  IMAD.MOV.U32 R2, RZ, RZ, R16 ;  /* 0x000000ffff027224 */ /* 0x000fe400078e0010 */
[----:B------:R-:W-:-:S07]  /*29b0*/  IMAD.MOV.U32 R3, RZ, RZ, R17 ;  /* 0x000000ffff037224 */ /* 0x000fce00078e0011 */
.L_x_45:
[----:B------:R-:W-:Y:S05]  /*29c0*/  BSYNC.RECONVERGENT B2 ;  /* 0x0000000000027941 */ /* 0x000fea0003800200 */
.L_x_44:
[----:B------:R-:W-:-:S07]  /*29d0*/  VIADD R16, R4, 0x1 ;  /* 0x0000000104107836 */ /* 0x000fce0000000000 */
.L_x_43:
[----:B------:R-:W-:Y:S05]  /*29e0*/  BSYNC.RECONVERGENT B1 ;  /* 0x0000000000017941 */ /* 0x000fea0003800200 */
.L_x_42:
        /* <DEDUP_REMOVED lines=10> */
[----:B------:R-:W-:-:S02]  /*2a90*/  DMUL R18, R2, R2 ;  /* 0x0000000202127228 */ /* 0x000fc40000000000 */
[----:B------:R-:W-:Y:S01]  /*2aa0*/  ISETP.NE.U32.AND P0, PT, R17, 0x1, PT ;  /* 0x000000011100780c */ /* 0x000fe20003f05070 */
[----:B------:R-:W-:-:S03]  /*2ab0*/  IMAD.MOV.U32 R17, RZ, RZ, 0x3da8ff83 ;  /* 0x3da8ff83ff117424 */ /* 0x000fc600078e00ff */
[----:B------:R-:W-:Y:S02]  /*2ac0*/  FSEL R22, R22, -8.06006814911005101289e+34, !P0 ;  /* 0xf9785eba16167808 */ /* 0x000fe40004000000 */
[----:B------:R-:W-:-:S06]  /*2ad0*/  FSEL R23, -R17, 0.11223486810922622681, !P0 ;  /* 0x3de5db6511177808 */ /* 0x000fcc0004000100 */
        /* <DEDUP_REMOVED lines=13> */
[----:B------:R-:W-:-:S07]  /*2bb0*/  FSEL R3, R5, R3, !P0 ;  /* 0x0000000305037208 */ /* 0x000fce0004000000 */
.L_x_21:
[----:B------:R-:W-:Y:S05]  /*2bc0*/  BSYNC.RECONVERGENT B0 ;  /* 0x0000000000007941 */ /* 0x000fea0003800200 */
.L_x_20:
[----:B------:R-:W-:Y:S01]  /*2bd0*/  DADD R4, -RZ, |R2| ;  /* 0x00000000ff047229 */ /* 0x000fe20000000502 */
[----:B------:R-:W-:Y:S09]  /*2be0*/  BSSY.RECONVERGENT B0, `(.L_x_46) ;  /* 0x0000080000007945 */ /* 0x000ff20003800200 */
[----:B------:R-:W-:-:S13]  /*2bf0*/  ISETP.GT.AND P0, PT, R5, 0x3fe26665, PT ;  /* 0x3fe266650500780c */ /* 0x000fda0003f04270 */
[----:B------:R-:W-:Y:S05]  /*2c00*/  @P0 BRA `(.L_x_47) ;  /* 0x0000000000d40947 */ /* 0x000fea0003800000 */
[----:B------:R-:W-:Y:S01]  /*2c10*/  DMUL R4, R2, R2 ;  /* 0x0000000202047228 */ /* 0x000fe20000000000 */
[----:B------:R-:W-:Y:S01]  /*2c20*/  IMAD.MOV.U32 R6, RZ, RZ, 0x180754af ;  /* 0x180754afff067424 */ /* 0x000fe200078e00ff */
[----:B------:R-:W-:Y:S01]  /*2c30*/  UMOV UR4, 0xdc1895e9 ;  /* 0xdc1895e900047882 */ /* 0x000fe20000000000 */
[----:B------:R-:W-:Y:S01]  /*2c40*/  IMAD.MOV.U32 R7, RZ, RZ, 0x3fb3823b ;  /* 0x3fb3823bff077424 */ /* 0x000fe200078e00ff */
[----:B------:R-:W-:Y:S01]  /*2c50*/  UMOV UR5, 0x3fb0066b ;  /* 0x3fb0066b00057882 */ /* 0x000fe20000000000 */
[----:B------:R-:W-:-:S04]  /*2c60*/  ISETP.GT.AND P0, PT, R3, -0x1, PT ;  /* 0xffffffff0300780c */ /* 0x000fc80003f04270 */
        /* <DEDUP_REMOVED lines=36> */
[----:B------:R-:W-:Y:S01]  /*2eb0*/  DMUL R6, R4, R6 ;  /* 0x0000000604067228 */ /* 0x000fe20000000000 */
[----:B------:R-:W-:Y:S02]  /*2ec0*/  @P0 IMAD.MOV.U32 R4, RZ, RZ, 0x33145c07 ;  /* 0x33145c07ff040424 */ /* 0x000fe400078e00ff */
[----:B------:R-:W-:-:S05]  /*2ed0*/  @P0 IMAD.MOV.U32 R5, RZ, RZ, 0x3c91a626 ;  /* 0x3c91a626ff050424 */ /* 0x000fca00078e00ff */
[----:B------:R-:W-:Y:S01]  /*2ee0*/  DFMA R6, R6, |R2|, |R2| ;  /* 0x400000020606722b */ /* 0x000fe20000000402 */
[----:B------:R-:W-:Y:S02]  /*2ef0*/  @!P0 IMAD.MOV.U32 R2, RZ, RZ, 0x33145c07 ;  /* 0x33145c07ff028424 */ /* 0x000fe400078e00ff */
[----:B------:R-:W-:-:S05]  /*2f00*/  @!P0 IMAD.MOV.U32 R3, RZ, RZ, 0x3c91a626 ;  /* 0x3c91a626ff038424 */ /* 0x000fca00078e00ff */
[C---:B------:R-:W-:Y:S02]  /*2f10*/  @P0 DADD R4, R6.reuse, -R4 ;  /* 0x0000000006040229 */ /* 0x040fe40000000804 */
[----:B------:R-:W-:-:S08]  /*2f20*/  @!P0 DADD R2, R6, R2 ;  /* 0x0000000006028229 */ /* 0x000fd00000000002 */
[----:B------:R-:W-:Y:S02]  /*2f30*/  @!P0 DADD R2, R2, UR4 ;  /* 0x0000000402028e29 */ /* 0x000fe40008000000 */
[----:B------:R-:W-:Y:S01]  /*2f40*/  @P0 DADD R2, -R4, UR4 ;  /* 0x0000000404020e29 */ /* 0x000fe20008000100 */
[----:B------:R-:W-:Y:S10]  /*2f50*/  BRA `(.L_x_48) ;  /* 0x0000000400207947 */ /* 0x000ff40003800000 */
.L_x_47:
[----:B------:R-:W-:Y:S01]  /*2f60*/  DADD R4, -|R2|, 1 ;  /* 0x3ff0000002047429 */ /* 0x000fe20000000300 */
[----:B------:R-:W-:Y:S01]  /*2f70*/  IMAD.MOV.U32 R6, RZ, RZ, 0x66faac4b ;  /* 0x66faac4bff067424 */ /* 0x000fe200078e00ff */
[----:B------:R-:W-:Y:S01]  /*2f80*/  MOV R7, 0x3ebac2fe ;  /* 0x3ebac2fe00077802 */ /* 0x000fe20000000f00 */
[----:B------:R-:W-:Y:S01]  /*2f90*/  UMOV UR4, 0x71155f70 ;  /* 0x71155f7000047882 */ /* 0x000fe20000000000 */
[----:B------:R-:W-:-:S04]  /*2fa0*/  UMOV UR5, 0x3ec715b3 ;  /* 0x3ec715b300057882 */ /* 0x000fc80000000000 */
[----:B------:R-:W-:Y:S01]  /*2fb0*/  DFMA R6, R4, UR4, -R6 ;  /* 0x0000000404067c2b */ /* 0x000fe20008000806 */
[----:B------:R-:W-:Y:S01]  /*2fc0*/  UMOV UR4, 0x8efcd9b8 ;  /* 0x8efcd9b800047882 */ /* 0x000fe20000000000 */
[----:B------:R-:W-:Y:S01]  /*2fd0*/  UMOV UR5, 0x3ed9a9b8 ;  /* 0x3ed9a9b800057882 */ /* 0x000fe20000000000 */
[----:B------:R-:W-:-:S05]  /*2fe0*/  ISETP.GE.AND P0, PT, R5, 0x1, PT ;  /* 0x000000010500780c */ /* 0x000fca0003f06270 */
[----:B------:R-:W-:Y:S01]  /*2ff0*/  DFMA R6, R4, R6, UR4 ;  /* 0x0000000404067e2b */ /* 0x000fe20008000006 */
[----:B------:R-:W-:Y:S01]  /*3000*/  UMOV UR4, 0xa8a0c4c3 ;  /* 0xa8a0c4c300047882 */ /* 0x000fe20000000000 */
[----:B------:R-:W-:-:S06]  /*3010*/  UMOV UR5, 0x3edd0f40 ;  /* 0x3edd0f4000057882 */ /* 0x000fcc0000000000 */
[----:B------:R-:W-:Y:S01]  /*3020*/  DFMA R8, R4, R6, UR4 ;  /* 0x0000000404087e2b */ /* 0x000fe20008000006 */
[----:B------:R-:W-:Y:S01]  /*3030*/  UMOV UR4, 0xfa9e0e1f ;  /* 0xfa9e0e1f00047882 */ /* 0x000fe20000000000 */
[----:B------:R-:W-:Y:S01]  /*3040*/  UMOV UR5, 0x3ef46d4c ;  /* 0x3ef46d4c00057882 */ /* 0x000fe20000000000 */
[----:B------:R-:W-:Y:S02]  /*3050*/  VIADD R7, R5, 0xfff00000 ;  /* 0xfff0000005077836 */ /* 0x000fe40000000000 */
[----:B------:R-:W-:-:S03]  /*3060*/  IMAD.MOV.U32 R6, RZ, RZ, R4 ;  /* 0x000000ffff067224 */ /* 0x000fc600078e0004 */
[----:B------:R-:W-:Y:S01]  /*3070*/  DFMA R10, R4, R8, UR4 ;  /* 0x00000004040a7e2b */ /* 0x000fe20008000008 */
[----:B------:R-:W-:Y:S01]  /*3080*/  UMOV UR4, 0x8d1e2422 ;  /* 0x8d1e242200047882 */ /* 0x000fe20000000000 */
[----:B------:R-:W-:Y:S01]  /*3090*/  UMOV UR5, 0x3f079c16 ;  /* 0x3f079c1600057882 */ /* 0x000fe20000000000 */
[----:B------:R-:W0:Y:S01]  /*30a0*/  MUFU.RSQ64H R9, R7 ;  /* 0x0000000700097308 */ /* 0x000e220000001c00 */
[----:B------:R-:W-:-:S04]  /*30b0*/  IMAD.MOV.U32 R8, RZ, RZ, RZ ;  /* 0x000000ffff087224 */ /* 0x000fc800078e00ff */
[----:B------:R-:W-:Y:S01]  /*30c0*/  DFMA R10, R4, R10, UR4 ;  /* 0x00000004040a7e2b */ /* 0x000fe2000800000a */
[----:B------:R-:W-:Y:S01]  /*30d0*/  UMOV UR4, 0xc3bca540 ;  /* 0xc3bca54000047882 */ /* 0x000fe20000000000 */
[----:B------:R-:W-:-:S06]  /*30e0*/  UMOV UR5, 0x3f1c9a88 ;  /* 0x3f1c9a8800057882 */ /* 0x000fcc0000000000 */
[----:B------:R-:W-:Y:S01]  /*30f0*/  DFMA R10, R4, R10, UR4 ;  /* 0x00000004040a7e2b */ /* 0x000fe2000800000a */
[----:B------:R-:W-:Y:S01]  /*3100*/  UMOV UR4, 0x4bd476df ;  /* 0x4bd476df00047882 */ /* 0x000fe20000000000 */
[----:B------:R-:W-:Y:S01]  /*3110*/  UMOV UR5, 0x3f31c4e6 ;  /* 0x3f31c4e600057882 */ /* 0x000fe20000000000 */
[----:B0-----:R-:W-:-:S05]  /*3120*/  DMUL R12, R6, R8 ;  /* 0x00000008060c7228 */ /* 0x001fca0000000000 */
[----:B------:R-:W-:Y:S01]  /*3130*/  DFMA R16, R4, R10, UR4 ;  /* 0x0000000404107e2b */ /* 0x000fe2000800000a */
[----:B------:R-:W-:Y:S01]  /*3140*/  UMOV UR4, 0x60009c8f ;  /* 0x60009c8f00047882 */ /* 0x000fe20000000000 */
[----:B------:R-:W-:Y:S01]  /*3150*/  UMOV UR5, 0x3f46e8ba ;  /* 0x3f46e8ba00057882 */ /* 0x000fe20000000000 */
[----:B------:R-:W-:Y:S01]  /*3160*/  VIADD R11, R9, 0xfff00000 ;  /* 0xfff00000090b7836 */ /* 0x000fe20000000000 */
[----:B------:R-:W-:Y:S01]  /*3170*/  DFMA R14, R12, -R12, R6 ;  /* 0x8000000c0c0e722b */ /* 0x000fe20000000006 */
[----:B------:R-:W-:-:S03]  /*3180*/  IMAD.MOV.U32 R10, RZ, RZ, RZ ;  /* 0x000000ffff0a7224 */ /* 0x000fc600078e00ff */
[----:B------:R-:W-:Y:S01]  /*3190*/  DFMA R16, R4, R16, UR4 ;  /* 0x0000000404107e2b */ /* 0x000fe20008000010 */
[----:B------:R-:W-:Y:S01]  /*31a0*/  UMOV UR4, 0xc62b05a2 ;  /* 0xc62b05a200047882 */ /* 0x000fe20000000000 */
[----:B------:R-:W-:Y:S02]  /*31b0*/  UMOV UR5, 0x3f5f1c71 ;  /* 0x3f5f1c7100057882 */ /* 0x000fe40000000000 */
[----:B------:R-:W-:-:S04]  /*31c0*/  DFMA R14, R10, R14, R12 ;  /* 0x0000000e0a0e722b */ /* 0x000fc8000000000c */
[----:B------:R-:W-:Y:S01]  /*31d0*/  DFMA R16, R4, R16, UR4 ;  /* 0x0000000404107e2b */ /* 0x000fe20008000010 */
[----:B------:R-:W-:Y:S01]  /*31e0*/  UMOV UR4, 0xb6dc9f2c ;  /* 0xb6dc9f2c00047882 */ /* 0x000fe20000000000 */
[----:B------:R-:W-:Y:S02]  /*31f0*/  UMOV UR5, 0x3f76db6d ;  /* 0x3f76db6d00057882 */ /* 0x000fe40000000000 */
[-C--:B------:R-:W-:Y:S02]  /*3200*/  DFMA R8, R8, -R14.reuse, 1 ;  /* 0x3ff000000808742b */ /* 0x080fe4000000080e */
[----:B------:R-:W-:Y:S02]  /*3210*/  DFMA R6, R14, -R14, R6 ;  /* 0x8000000e0e06722b */ /* 0x000fe40000000006 */
[----:B------:R-:W-:Y:S01]  /*3220*/  DFMA R16, R4, R16, UR4 ;  /* 0x0000000404107e2b */ /* 0x000fe20008000010 */
[----:B------:R-:W-:Y:S01]  /*3230*/  UMOV UR4, 0x3333329c ;  /* 0x3333329c00047882 */ /* 0x000fe20000000000 */
[----:B------:R-:W-:-:S02]  /*3240*/  UMOV UR5, 0x3f933333 ;  /* 0x3f93333300057882 */ /* 0x000fc40000000000 */
[----:B------:R-:W-:-:S04]  /*3250*/  DFMA R8, R10, R8, R10 ;  /* 0x000000080a08722b */ /* 0x000fc8000000000a */
[----:B------:R-:W-:Y:S01]  /*3260*/  DFMA R16, R4, R16, UR4 ;  /* 0x0000000404107e2b */ /* 0x000fe20008000010 */
[----:B------:R-:W-:Y:S01]  /*3270*/  UMOV UR4, 0x55555555 ;  /* 0x5555555500047882 */ /* 0x000fe20000000000 */
[----:B------:R-:W-:Y:S02]  /*3280*/  UMOV UR5, 0x3fb55555 ;  /* 0x3fb5555500057882 */ /* 0x000fe40000000000 */
[----:B------:R-:W-:Y:S02]  /*3290*/  DFMA R6, R8, R6, R14 ;  /* 0x000000060806722b */ /* 0x000fe4000000000e */
[----:B------:R-:W-:Y:S02]  /*32a0*/  DMUL R8, RZ, |R2| ;  /* 0x40000002ff087228 */ /* 0x000fe40000000000 */
[----:B------:R-:W-:Y:S01]  /*32b0*/  DFMA R16, R4, R16, UR4 ;  /* 0x0000000404107e2b */ /* 0x000fe20008000010 */
[----:B------:R-:W-:Y:S01]  /*32c0*/  UMOV UR4, 0x33145c07 ;  /* 0x33145c0700047882 */ /* 0x000fe20000000000 */
[----:B------:R-:W-:-:S04]  /*32d0*/  UMOV UR5, 0x3ca1a626 ;  /* 0x3ca1a62600057882 */ /* 0x000fc80000000000 */
[----:B------:R-:W-:Y:S02]  /*32e0*/  VIADD R7, R7, 0x100000 ;  /* 0x0010000007077836 */ /* 0x000fe40000000000 */
[----:B------:R-:W-:-:S08]  /*32f0*/  DMUL R16, R4, R16 ;  /* 0x0000001004107228 */ /* 0x000fd00000000000 */
[----:B------:R-:W-:-:S10]  /*3300*/  DFMA R16, R6, R16, R6 ;  /* 0x000000100610722b */ /* 0x000fd40000000006 */
[----:B------:R-:W-:Y:S02]  /*3310*/  FSEL R8, R8, R16, !P0 ;  /* 0x0000001008087208 */ /* 0x000fe40004000000 */
[----:B------:R-:W-:Y:S02]  /*3320*/  FSEL R9, R9, R17, !P0 ;  /* 0x0000001109097208 */ /* 0x000fe40004000000 */
[----:B------:R-:W-:-:S04]  /*3330*/  ISETP.GE.AND P0, PT, R5, RZ, PT ;  /* 0x000000ff0500720c */ /* 0x000fc80003f06270 */
[----:B------:R-:W-:-:S10]  /*3340*/  DMUL R6, R8, +INF ;  /* 0x7ff0000008067828 */ /* 0x000fd40000000000 */
[----:B------:R-:W-:Y:S02]  /*3350*/  FSEL R6, R6, R8, !P0 ;  /* 0x0000000806067208 */ /* 0x000fe40004000000 */
[----:B------:R-:W-:Y:S02]  /*3360*/  FSEL R7, R7, R9, !P0 ;  /* 0x0000000907077208 */ /* 0x000fe40004000000 */
[----:B------:R-:W-:-:S04]  /*3370*/  ISETP.GE.AND P0, PT, R3, RZ, PT ;  /* 0x000000ff0300720c */ /* 0x000fc80003f06270 */
[----:B------:R-:W-:Y:S01]  /*3380*/  DADD R4, R6, -UR4 ;  /* 0x8000000406047e29 */ /* 0x000fe20008000000 */
[----:B------:R-:W-:Y:S01]  /*3390*/  UMOV UR4, 0x54442d18 ;  /* 0x54442d1800047882 */ /* 0x000fe20000000000 */
[----:B------:R-:W-:-:S06]  /*33a0*/  UMOV UR5, 0x400921fb ;  /* 0x400921fb00057882 */ /* 0x000fcc0000000000 */
[----:B------:R-:W-:-:S10]  /*33b0*/  DADD R4, -R4, UR4 ;  /* 0x0000000404047e29 */ /* 0x000fd40008000100 */
[----:B------:R-:W-:Y:S02]  /*33c0*/  FSEL R2, R4, R6, !P0 ;  /* 0x0000000604027208 */ /* 0x000fe40004000000 */
[----:B------:R-:W-:-:S07]  /*33d0*/  FSEL R3, R5, R7, !P0 ;  /* 0x0000000705037208 */ /* 0x000fce0004000000 */
.L_x_48:
[----:B------:R-:W-:Y:S05]  /*33e0*/  BSYNC.RECONVERGENT B0 ;  /* 0x0000000000007941 */ /* 0x000fea0003800200 */
.L_x_46:
[----:B------:R-:W0:Y:S02]  /*33f0*/  LDC.64 R4, c[0x0][0x388] ;  /* 0x0000e200ff047b82 */ /* 0x000e240000000a00 */
[----:B0-----:R-:W-:-:S05]  /*3400*/  IMAD.WIDE R4, R0, 0x8, R4 ;  /* 0x0000000800047825 */ /* 0x001fca00078e0204 */
[----:B------:R-:W-:Y:S01]  /*3410*/  STG.E.64 desc[UR8][R4.64], R2 ;  /* 0x0000000204007986 */ /* 0x000fe2000c101b08 */
[----:B------:R-:W-:Y:S05]  /*3420*/  EXIT ;  /* 0x000000000000794d */ /* 0x000fea0003800000 */
        .weak           $__internal_0_$__cuda_sm20_div_rn_f64_full
        .type           $__internal_0_$__cuda_sm20_div_rn_f64_full,@function
        .size           $__internal_0_$__cuda_sm20_div_rn_f64_full,($_Z15calculate_thetaiPd$__internal_accurate_pow - $__internal_0_$__cuda_sm20_div_rn_f64_full)
$__internal_0_$__cuda_sm20_div_rn_f64_full:
[C---:B------:R-:W-:Y:S01]  /*3430*/  FSETP.GEU.AND P0, PT, |R13|.reuse, 1.469367938527859385e-39, PT ;  /* 0x001000000d00780b */ /* 0x040fe20003f0e200 */
[----:B------:R-:W-:Y:S01]  /*3440*/  IMAD.MOV.U32 R14, RZ, RZ, 0x1 ;  /* 0x00000001ff0e7424 */ /* 0x000fe200078e00ff */
[----:B------:R-:W-:Y:S01]  /*3450*/  LOP3.LUT R28, R13, 0x800fffff, RZ, 0xc0, !PT ;  /* 0x800fffff0d1c7812 */ /* 0x000fe200078ec0ff */
[----:B------:R-:W-:Y:S01]  /*3460*/  IMAD.MOV.U32 R24, RZ, RZ, 0x1ca00000 ;  /* 0x1ca00000ff187424 */ /* 0x000fe200078e00ff */
[C---:B------:R-:W-:Y:S01]  /*3470*/  FSETP.GEU.AND P3, PT, |R11|.reuse, 1.469367938527859385e-39, PT ;  /* 0x001000000b00780b */ /* 0x040fe20003f6e200 */
[----:B------:R-:W-:Y:S01]  /*3480*/  BSSY.RECONVERGENT B2, `(.L_x_49) ;  /* 0x0000052000027945 */ /* 0x000fe20003800200 */
[----:B------:R-:W-:Y:S01]  /*3490*/  LOP3.LUT R29, R28, 0x3ff00000, RZ, 0xfc, !PT ;  /* 0x3ff000001c1d7812 */ /* 0x000fe200078efcff */
[----:B------:R-:W-:Y:S01]  /*34a0*/  IMAD.MOV.U32 R28, RZ, RZ, R12 ;  /* 0x000000ffff1c7224 */ /* 0x000fe200078e000c */
[----:B------:R-:W-:Y:S02]  /*34b0*/  LOP3.LUT R9, R11, 0x7ff00000, RZ, 0xc0, !PT ;  /* 0x7ff000000b097812 */ /* 0x000fe400078ec0ff */
[----:B------:R-:W-:-:S03]  /*34c0*/  LOP3.LUT R26, R13, 0x7ff00000, RZ, 0xc0, !PT ;  /* 0x7ff000000d1a7812 */ /* 0x000fc600078ec0ff */
[----:B------:R-:W-:Y:S01]  /*34d0*/  @!P0 DMUL R28, R12, 8.98846567431157953865e+307 ;  /* 0x7fe000000c1c8828 */ /* 0x000fe20000000000 */
[----:B------:R-:W-:-:S03]  /*34e0*/  ISETP.GE.U32.AND P5, PT, R9, R26, PT ;  /* 0x0000001a0900720c */ /* 0x000fc60003fa6070 */
[----:B------:R-:W-:Y:S01]  /*34f0*/  @!P3 LOP3.LUT R16, R13, 0x7ff00000, RZ, 0xc0, !PT ;  /* 0x7ff000000d10b812 */ /* 0x000fe200078ec0ff */
[----:B------:R-:W-:Y:S01]  /*3500*/  @!P3 IMAD.MOV.U32 R22, RZ, RZ, RZ ;  /* 0x000000ffff16b224 */ /* 0x000fe200078e00ff */
[----:B------:R-:W0:Y:S02]  /*3510*/  MUFU.RCP64H R15, R29 ;  /* 0x0000001d000f7308 */ /* 0x000e240000001800 */
[----:B------:R-:W-:Y:S02]  /*3520*/  @!P3 ISETP.GE.U32.AND P4, PT, R9, R16, PT ;  /* 0x000000100900b20c */ /* 0x000fe40003f86070 */
[----:B------:R-:W-:Y:S02]  /*3530*/  @!P0 LOP3.LUT R26, R29, 0x7ff00000, RZ, 0xc0, !PT ;  /* 0x7ff000001d1a8812 */ /* 0x000fe400078ec0ff */
[----:B------:R-:W-:Y:S01]  /*3540*/  @!P3 SEL R17, R24, 0x63400000, !P4 ;  /* 0x634000001811b807 */ /* 0x000fe20006000000 */
[----:B0-----:R-:W-:-:S08]  /*3550*/  DFMA R18, R14, -R28, 1 ;  /* 0x3ff000000e12742b */ /* 0x001fd0000000081c */
[----:B------:R-:W-:-:S08]  /*3560*/  DFMA R18, R18, R18, R18 ;  /* 0x000000121212722b */ /* 0x000fd00000000012 */
[----:B------:R-:W-:Y:S01]  /*3570*/  DFMA R18, R14, R18, R14 ;  /* 0x000000120e12722b */ /* 0x000fe2000000000e */
[--C-:B------:R-:W-:Y:S02]  /*3580*/  @!P3 LOP3.LUT R14, R17, 0x80000000, R11.reuse, 0xf8, !PT ;  /* 0x80000000110eb812 */ /* 0x100fe400078ef80b */
[----:B------:R-:W-:Y:S02]  /*3590*/  SEL R15, R24, 0x63400000, !P5 ;  /* 0x63400000180f7807 */ /* 0x000fe40006800000 */
[----:B------:R-:W-:Y:S01]  /*35a0*/  @!P3 LOP3.LUT R23, R14, 0x100000, RZ, 0xfc, !PT ;  /* 0x001000000e17b812 */ /* 0x000fe200078efcff */
[----:B------:R-:W-:Y:S02]  /*35b0*/  IMAD.MOV.U32 R14, RZ, RZ, R10 ;  /* 0x000000ffff0e7224 */ /* 0x000fe400078e000a */
[----:B------:R-:W-:Y:S01]  /*35c0*/  DFMA R16, R18, -R28, 1 ;  /* 0x3ff000001210742b */ /* 0x000fe2000000081c */
[----:B------:R-:W-:-:S06]  /*35d0*/  LOP3.LUT R15, R15, 0x800fffff, R11, 0xf8, !PT ;  /* 0x800fffff0f0f7812 */ /* 0x000fcc00078ef80b */
[----:B------:R-:W-:Y:S02]  /*35e0*/  @!P3 DFMA R14, R14, 2, -R22 ;  /* 0x400000000e0eb82b */ /* 0x000fe40000000816 */
[----:B------:R-:W-:-:S08]  /*35f0*/  DFMA R16, R18, R16, R18 ;  /* 0x000000101210722b */ /* 0x000fd00000000012 */
[----:B------:R-:W-:-:S08]  /*3600*/  DMUL R18, R16, R14 ;  /* 0x0000000e10127228 */ /* 0x000fd00000000000 */
[----:B------:R-:W-:-:S08]  /*3610*/  DFMA R22, R18, -R28, R14 ;  /* 0x8000001c1216722b */ /* 0x000fd0000000000e */
[----:B------:R-:W-:Y:S01]  /*3620*/  DFMA R22, R16, R22, R18 ;  /* 0x000000161016722b */ /* 0x000fe20000000012 */
[----:B------:R-:W-:Y:S01]  /*3630*/  IMAD.MOV.U32 R16, RZ, RZ, R9 ;  /* 0x000000ffff107224 */ /* 0x000fe200078e0009 */
[----:B------:R-:W-:-:S05]  /*3640*/  @!P3 LOP3.LUT R16, R15, 0x7ff00000, RZ, 0xc0, !PT ;  /* 0x7ff000000f10b812 */ /* 0x000fca00078ec0ff */
[----:B------:R-:W-:-:S05]  /*3650*/  VIADD R17, R16, 0xffffffff ;  /* 0xffffffff10117836 */ /* 0x000fca0000000000 */
[----:B------:R-:W-:Y:S01]  /*3660*/  ISETP.GT.U32.AND P0, PT, R17, 0x7feffffe, PT ;  /* 0x7feffffe1100780c */ /* 0x000fe20003f04070 */
[----:B------:R-:W-:-:S05]  /*3670*/  VIADD R17, R26, 0xffffffff ;  /* 0xffffffff1a117836 */ /* 0x000fca0000000000 */
[----:B------:R-:W-:-:S13]  /*3680*/  ISETP.GT.U32.OR P0, PT, R17, 0x7feffffe, P0 ;  /* 0x7feffffe1100780c */ /* 0x000fda0000704470 */
[----:B------:R-:W-:Y:S05]  /*3690*/  @P0 BRA `(.L_x_50) ;  /* 0x00000000006c0947 */ /* 0x000fea0003800000 */
[----:B------:R-:W-:-:S04]  /*36a0*/  LOP3.LUT R16, R13, 0x7ff00000, RZ, 0xc0, !PT ;  /* 0x7ff000000d107812 */ /* 0x000fc800078ec0ff */
[CC--:B------:R-:W-:Y:S02]  /*36b0*/  VIADDMNMX R10, R9.reuse, -R16.reuse, 0xb9600000, !PT ;  /* 0xb9600000090a7446 */ /* 0x0c0fe40007800910 */
[----:B------:R-:W-:Y:S02]  /*36c0*/  ISETP.GE.U32.AND P0, PT, R9, R16, PT ;  /* 0x000000100900720c */ /* 0x000fe40003f06070 */
[----:B------:R-:W-:Y:S01]  /*36d0*/  VIMNMX R9, PT, PT, R10, 0x46a00000, PT ;  /* 0x46a000000a097848 */ /* 0x000fe20003fe0100 */
[----:B------:R-:W-:Y:S01]  /*36e0*/  IMAD.MOV.U32 R10, RZ, RZ, RZ ;  /* 0x000000ffff0a7224 */ /* 0x000fe200078e00ff */
[----:B------:R-:W-:-:S04]  /*36f0*/  SEL R24, R24, 0x63400000, !P0 ;  /* 0x6340000018187807 */ /* 0x000fc80004000000 */
[----:B------:R-:W-:-:S05]  /*3700*/  IADD3 R9, PT, PT, -R24, R9, RZ ;  /* 0x0000000918097210 */ /* 0x000fca0007ffe1ff */
[----:B------:R-:W-:-:S06]  /*3710*/  VIADD R11, R9, 0x7fe00000 ;  /* 0x7fe00000090b7836 */ /* 0x000fcc0000000000 */
[----:B------:R-:W-:-:S10]  /*3720*/  DMUL R18, R22, R10 ;  /* 0x0000000a16127228 */ /* 0x000fd40000000000 */
[----:B------:R-:W-:-:S13]  /*3730*/  FSETP.GTU.AND P0, PT, |R19|, 1.469367938527859385e-39, PT ;  /* 0x001000001300780b */ /* 0x000fda0003f0c200 */
[----:B------:R-:W-:Y:S05]  /*3740*/  @P0 BRA `(.L_x_51) ;  /* 0x0000000000940947 */ /* 0x000fea0003800000 */
[----:B------:R-:W-:-:S06]  /*3750*/  DFMA R14, R22, -R28, R14 ;  /* 0x8000001c160e722b */ /* 0x000fcc000000000e */
[----:B------:R-:W-:-:S04]  /*3760*/  IMAD.MOV.U32 R14, RZ, RZ, RZ ;  /* 0x000000ffff0e7224 */ /* 0x000fc800078e00ff */
[C---:B------:R-:W-:Y:S02]  /*3770*/  FSETP.NEU.AND P0, PT, R15.reuse, RZ, PT ;  /* 0x000000ff0f00720b */ /* 0x040fe40003f0d000 */
[----:B------:R-:W-:-:S04]  /*3780*/  LOP3.LUT R13, R15, 0x80000000, R13, 0x48, !PT ;  /* 0x800000000f0d7812 */ /* 0x000fc800078e480d */
[----:B------:R-:W-:-:S07]  /*3790*/  LOP3.LUT R15, R13, R11, RZ, 0xfc, !PT ;  /* 0x0000000b0d0f7212 */ /* 0x000fce00078efcff */
[----:B------:R-:W-:Y:S05]  /*37a0*/  @!P0 BRA `(.L_x_51) ;  /* 0x00000000007c8947 */ /* 0x000fea0003800000 */
[----:B------:R-:W-:Y:S01]  /*37b0*/  IMAD.MOV R11, RZ, RZ, -R9 ;  /* 0x000000ffff0b7224 */ /* 0x000fe200078e0a09 */
[----:B------:R-:W-:Y:S01]  /*37c0*/  DMUL.RP R14, R22, R14 ;  /* 0x0000000e160e7228 */ /* 0x000fe20000008000 */
[----:B------:R-:W-:Y:S01]  /*37d0*/  IMAD.MOV.U32 R10, RZ, RZ, RZ ;  /* 0x000000ffff0a7224 */ /* 0x000fe200078e00ff */
[----:B------:R-:W-:-:S05]  /*37e0*/  IADD3 R9, PT, PT, -R9, -0x43300000, RZ ;  /* 0xbcd0000009097810 */ /* 0x000fca0007ffe1ff */
[----:B------:R-:W-:-:S03]  /*37f0*/  DFMA R10, R18, -R10, R22 ;  /* 0x8000000a120a722b */ /* 0x000fc60000000016 */
[----:B------:R-:W-:-:S07]  /*3800*/  LOP3.LUT R13, R15, R13, RZ, 0x3c, !PT ;  /* 0x0000000d0f0d7212 */ /* 0x000fce00078e3cff */
[----:B------:R-:W-:-:S04]  /*3810*/  FSETP.NEU.AND P0, PT, |R11|, R9, PT ;  /* 0x000000090b00720b */ /* 0x000fc80003f0d200 */
[----:B------:R-:W-:Y:S02]  /*3820*/  FSEL R18, R14, R18, !P0 ;  /* 0x000000120e127208 */ /* 0x000fe40004000000 */
[----:B------:R-:W-:Y:S01]  /*3830*/  FSEL R19, R13, R19, !P0 ;  /* 0x000000130d137208 */ /* 0x000fe20004000000 */
[----:B------:R-:W-:Y:S06]  /*3840*/  BRA `(.L_x_51) ;  /* 0x0000000000547947 */ /* 0x000fec0003800000 */
.L_x_50:
[----:B------:R-:W-:-:S14]  /*3850*/  DSETP.NAN.AND P0, PT, R10, R10, PT ;  /* 0x0000000a0a00722a */ /* 0x000fdc0003f08000 */
[----:B------:R-:W-:Y:S05]  /*3860*/  @P0 BRA `(.L_x_52) ;  /* 0x0000000000440947 */ /* 0x000fea0003800000 */
[----:B------:R-:W-:-:S14]  /*3870*/  DSETP.NAN.AND P0, PT, R12, R12, PT ;  /* 0x0000000c0c00722a */ /* 0x000fdc0003f08000 */
[----:B------:R-:W-:Y:S05]  /*3880*/  @P0 BRA `(.L_x_53) ;  /* 0x0000000000300947 */ /* 0x000fea0003800000 */
[----:B------:R-:W-:Y:S01]  /*3890*/  ISETP.NE.AND P0, PT, R16, R26, PT ;  /* 0x0000001a1000720c */ /* 0x000fe20003f05270 */
[----:B------:R-:W-:Y:S02]  /*38a0*/  IMAD.MOV.U32 R18, RZ, RZ, 0x0 ;  /* 0x00000000ff127424 */ /* 0x000fe400078e00ff */
[----:B------:R-:W-:-:S10]  /*38b0*/  IMAD.MOV.U32 R19, RZ, RZ, -0x80000 ;  /* 0xfff80000ff137424 */ /* 0x000fd400078e00ff */
[----:B------:R-:W-:Y:S05]  /*38c0*/  @!P0 BRA `(.L_x_51) ;  /* 0x0000000000348947 */ /* 0x000fea0003800000 */
[----:B------:R-:W-:Y:S02]  /*38d0*/  ISETP.NE.AND P0, PT, R16, 0x7ff00000, PT ;  /* 0x7ff000001000780c */ /* 0x000fe40003f05270 */
[----:B------:R-:W-:Y:S02]  /*38e0*/  LOP3.LUT R19, R11, 0x80000000, R13, 0x48, !PT ;  /* 0x800000000b137812 */ /* 0x000fe400078e480d */
[----:B------:R-:W-:-:S13]  /*38f0*/  ISETP.EQ.OR P0, PT, R26, RZ, !P0 ;  /* 0x000000ff1a00720c */ /* 0x000fda0004702670 */
[----:B------:R-:W-:Y:S01]  /*3900*/  @P0 LOP3.LUT R9, R19, 0x7ff00000, RZ, 0xfc, !PT ;  /* 0x7ff0000013090812 */ /* 0x000fe200078efcff */
[----:B------:R-:W-:Y:S02]  /*3910*/  @!P0 IMAD.MOV.U32 R18, RZ, RZ, RZ ;  /* 0x000000ffff128224 */ /* 0x000fe400078e00ff */
[----:B------:R-:W-:Y:S02]  /*3920*/  @P0 IMAD.MOV.U32 R18, RZ, RZ, RZ ;  /* 0x000000ffff120224 */ /* 0x000fe400078e00ff */
[----:B------:R-:W-:Y:S01]  /*3930*/  @P0 IMAD.MOV.U32 R19, RZ, RZ, R9 ;  /* 0x000000ffff130224 */ /* 0x000fe200078e0009 */
[----:B------:R-:W-:Y:S06]  /*3940*/  BRA `(.L_x_51) ;  /* 0x0000000000147947 */ /* 0x000fec0003800000 */
.L_x_53:
[----:B------:R-:W-:Y:S01]  /*3950*/  LOP3.LUT R19, R13, 0x80000, RZ, 0xfc, !PT ;  /* 0x000800000d137812 */ /* 0x000fe200078efcff */
[----:B------:R-:W-:Y:S01]  /*3960*/  IMAD.MOV.U32 R18, RZ, RZ, R12 ;  /* 0x000000ffff127224 */ /* 0x000fe200078e000c */
[----:B------:R-:W-:Y:S06]  /*3970*/  BRA `(.L_x_51) ;  /* 0x0000000000087947 */ /* 0x000fec0003800000 */
.L_x_52:
[----:B------:R-:W-:Y:S01]  /*3980*/  LOP3.LUT R19, R11, 0x80000, RZ, 0xfc, !PT ;  /* 0x000800000b137812 */ /* 0x000fe200078efcff */
[----:B------:R-:W-:-:S07]  /*3990*/  IMAD.MOV.U32 R18, RZ, RZ, R10 ;  /* 0x000000ffff127224 */ /* 0x000fce00078e000a */
.L_x_51:
[----:B------:R-:W-:Y:S05]  /*39a0*/  BSYNC.RECONVERGENT B2 ;  /* 0x0000000000027941 */ /* 0x000fea0003800200 */
.L_x_49:
[----:B------:R-:W-:Y:S01]  /*39b0*/  MOV R9, 0x0 ;  /* 0x0000000000097802 */ /* 0x000fe20000000f00 */
[----:B------:R-:W-:Y:S02]  /*39c0*/  IMAD.MOV.U32 R10, RZ, RZ, R18 ;  /* 0x000000ffff0a7224 */ /* 0x000fe400078e0012 */
[----:B------:R-:W-:Y:S01]  /*39d0*/  IMAD.MOV.U32 R11, RZ, RZ, R19 ;  /* 0x000000ffff0b7224 */ /* 0x000fe200078e0013 */
[----:B------:R-:W-:Y:S06]  /*39e0*/  RET.REL.NODEC R8 `(_Z15calculate_thetaiPd) ;  /* 0xffffffc408847950 */ /* 0x000fec0003c3ffff */
        .type           $_Z15calculate_thetaiPd$__internal_accurate_pow,@function
        .size           $_Z15calculate_thetaiPd$__internal_accurate_pow,($_Z15calculate_thetaiPd$__internal_trig_reduction_slowpathd - $_Z15calculate_thetaiPd$__internal_accurate_pow)
$_Z15calculate_thetaiPd$__internal_accurate_pow:
[----:B------:R-:W-:Y:S01]  /*39f0*/  ISETP.GT.U32.AND P0, PT, R29, 0xfffff, PT ;  /* 0x000fffff1d00780c */ /* 0x000fe20003f04070 */
[--C-:B------:R-:W-:Y:S01]  /*3a00*/  IMAD.MOV.U32 R11, RZ, RZ, R29.reuse ;  /* 0x000000ffff0b7224 */ /* 0x100fe200078e001d */
[----:B------:R-:W-:Y:S01]  /*3a10*/  UMOV UR6, 0x7d2cafe2 ;  /* 0x7d2cafe200067882 */ /* 0x000fe20000000000 */
[----:B------:R-:W-:Y:S01]  /*3a20*/  IMAD.MOV.U32 R16, RZ, RZ, RZ ;  /* 0x000000ffff107224 */ /* 0x000fe200078e00ff */
[----:B------:R-:W-:Y:S01]  /*3a30*/  UMOV UR7, 0x3eb0f5ff ;  /* 0x3eb0f5ff00077882 */ /* 0x000fe20000000000 */
[----:B------:R-:W-:Y:S01]  /*3a40*/  IMAD.MOV.U32 R14, RZ, RZ, 0x41ad3b5a ;  /* 0x41ad3b5aff0e7424 */ /* 0x000fe200078e00ff */
[----:B------:R-:W-:Y:S01]  /*3a50*/  SHF.R.U32.HI R29, RZ, 0x14, R29 ;  /* 0x00000014ff1d7819 */ /* 0x000fe2000001161d */
[----:B------:R-:W-:Y:S01]  /*3a60*/  IMAD.MOV.U32 R15, RZ, RZ, 0x3ed0f5d2 ;  /* 0x3ed0f5d2ff0f7424 */ /* 0x000fe200078e00ff */
[----:B------:R-:W-:Y:S01]  /*3a70*/  UMOV UR10, 0xfefa39ef ;  /* 0xfefa39ef000a7882 */ /* 0x000fe20000000000 */
[----:B------:R-:W-:-:S04]  /*3a80*/  UMOV UR11, 0x3fe62e42 ;  /* 0x3fe62e42000b7882 */ /* 0x000fc80000000000 */
[----:B------:R-:W-:-:S10]  /*3a90*/  @!P0 DMUL R22, R10, 1.80143985094819840000e+16 ;  /* 0x435000000a168828 */ /* 0x000fd40000000000 */
[----:B------:R-:W-:Y:S01]  /*3aa0*/  @!P0 IMAD.MOV.U32 R11, RZ, RZ, R23 ;  /* 0x000000ffff0b8224 */ /* 0x000fe200078e0017 */
[----:B------:R-:W-:Y:S01]  /*3ab0*/  @!P0 LEA.HI R29, R23, 0xffffffca, RZ, 0xc ;  /* 0xffffffca171d8811 */ /* 0x000fe200078f60ff */
[----:B------:R-:W-:-:S03]  /*3ac0*/  @!P0 IMAD.MOV.U32 R10, RZ, RZ, R22 ;  /* 0x000000ffff0a8224 */ /* 0x000fc600078e0016 */
[----:B------:R-:W-:Y:S01]  /*3ad0*/  LOP3.LUT R11, R11, 0x800fffff, RZ, 0xc0, !PT ;  /* 0x800fffff0b0b7812 */ /* 0x000fe200078ec0ff */
[----:B------:R-:W-:-:S03]  /*3ae0*/  IMAD.MOV.U32 R12, RZ, RZ, R10 ;  /* 0x000000ffff0c7224 */ /* 0x000fc600078e000a */
[----:B------:R-:W-:-:S04]  /*3af0*/  LOP3.LUT R13, R11, 0x3ff00000, RZ, 0xfc, !PT ;  /* 0x3ff000000b0d7812 */ /* 0x000fc800078efcff */
[----:B------:R-:W-:-:S13]  /*3b00*/  ISETP.GE.U32.AND P3, PT, R13, 0x3ff6a09f, PT ;  /* 0x3ff6a09f0d00780c */ /* 0x000fda0003f66070 */
[----:B------:R-:W-:-:S04]  /*3b10*/  @P3 VIADD R11, R13, 0xfff00000 ;  /* 0xfff000000d0b3836 */ /* 0x000fc80000000000 */
[----:B------:R-:W-:-:S06]  /*3b20*/  @P3 IMAD.MOV.U32 R13, RZ, RZ, R11 ;  /* 0x000000ffff0d3224 */ /* 0x000fcc00078e000b */
[C---:B------:R-:W-:Y:S02]  /*3b30*/  DADD R18, R12.reuse, 1 ;  /* 0x3ff000000c127429 */ /* 0x040fe40000000000 */
[----:B------:R-:W-:-:S04]  /*3b40*/  DADD R12, R12, -1 ;  /* 0xbff000000c0c7429 */ /* 0x000fc80000000000 */
[----:B------:R-:W0:Y:S02]  /*3b50*/  MUFU.RCP64H R17, R19 ;  /* 0x0000001300117308 */ /* 0x000e240000001800 */
[----:B0-----:R-:W-:-:S08]  /*3b60*/  DFMA R10, -R18, R16, 1 ;  /* 0x3ff00000120a742b */ /* 0x001fd00000000110 */
[----:B------:R-:W-:-:S08]  /*3b70*/  DFMA R10, R10, R10, R10 ;  /* 0x0000000a0a0a722b */ /* 0x000fd0000000000a */
[----:B------:R-:W-:-:S08]  /*3b80*/  DFMA R16, R16, R10, R16 ;  /* 0x0000000a1010722b */ /* 0x000fd00000000010 */
[----:B------:R-:W-:-:S08]  /*3b90*/  DMUL R10, R12, R16 ;  /* 0x000000100c0a7228 */ /* 0x000fd00000000000 */
[----:B------:R-:W-:-:S08]  /*3ba0*/  DFMA R10, R12, R16, R10 ;  /* 0x000000100c0a722b */ /* 0x000fd0000000000a */
[----:B------:R-:W-:-:S08]  /*3bb0*/  DMUL R24, R10, R10 ;  /* 0x0000000a0a187228 */ /* 0x000fd00000000000 */
[----:B------:R-:W-:Y:S01]  /*3bc0*/  DFMA R14, R24, UR6, R14 ;  /* 0x00000006180e7c2b */ /* 0x000fe2000800000e */
[----:B------:R-:W-:Y:S01]  /*3bd0*/  UMOV UR6, 0x75488a3f ;  /* 0x75488a3f00067882 */ /* 0x000fe20000000000 */
[----:B------:R-:W-:-:S06]  /*3be0*/  UMOV UR7, 0x3ef3b20a ;  /* 0x3ef3b20a00077882 */ /* 0x000fcc0000000000 */
[----:B------:R-:W-:Y:S01]  /*3bf0*/  DFMA R18, R24, R14, UR6 ;  /* 0x0000000618127e2b */ /* 0x000fe2000800000e */
[----:B------:R-:W-:Y:S01]  /*3c00*/  UMOV UR6, 0xe4faecd5 ;  /* 0xe4faecd500067882 */ /* 0x000fe20000000000 */
[----:B------:R-:W-:Y:S01]  /*3c10*/  UMOV UR7, 0x3f1745cd ;  /* 0x3f1745cd00077882 */ /* 0x000fe20000000000 */
[----:B------:R-:W-:-:S05]  /*3c20*/  DADD R14, R12, -R10 ;  /* 0x000000000c0e7229 */ /* 0x000fca000000080a */
[----:B------:R-:W-:Y:S01]  /*3c30*/  DFMA R18, R24, R18, UR6 ;  /* 0x0000000618127e2b */ /* 0x000fe20008000012 */
[----:B------:R-:W-:Y:S01]  /*3c40*/  UMOV UR6, 0x258a578b ;  /* 0x258a578b00067882 */ /* 0x000fe20000000000 */
[----:B------:R-:W-:Y:S01]  /*3c50*/  UMOV UR7, 0x3f3c71c7 ;  /* 0x3f3c71c700077882 */ /* 0x000fe20000000000 */
[----:B------:R-:W-:-:S05]  /*3c60*/  DADD R14, R14, R14 ;  /* 0x000000000e0e7229 */ /* 0x000fca000000000e */
[----:B------:R-:W-:Y:S01]  /*3c70*/  DFMA R18, R24, R18, UR6 ;  /* 0x0000000618127e2b */ /* 0x000fe20008000012 */
[----:B------:R-:W-:Y:S01]  /*3c80*/  UMOV UR6, 0x9242b910 ;  /* 0x9242b91000067882 */ /* 0x000fe20000000000 */
[----:B------:R-:W-:Y:S01]  /*3c90*/  UMOV UR7, 0x3f624924 ;  /* 0x3f62492400077882 */ /* 0x000fe20000000000 */
[----:B------:R-:W-:-:S05]  /*3ca0*/  DFMA R14, R12, -R10, R14 ;  /* 0x8000000a0c0e722b */ /* 0x000fca000000000e */
[----:B------:R-:W-:Y:S01]  /*3cb0*/  DFMA R18, R24, R18, UR6 ;  /* 0x0000000618127e2b */ /* 0x000fe20008000012 */
[----:B------:R-:W-:Y:S01]  /*3cc0*/  UMOV UR6, 0x99999dfb ;  /* 0x99999dfb00067882 */ /* 0x000fe20000000000 */
[----:B------:R-:W-:Y:S01]  /*3cd0*/  UMOV UR7, 0x3f899999 ;  /* 0x3f89999900077882 */ /* 0x000fe20000000000 */
[----:B------:R-:W-:-:S05]  /*3ce0*/  DMUL R14, R16, R14 ;  /* 0x0000000e100e7228 */ /* 0x000fca0000000000 */
[----:B------:R-:W-:Y:S01]  /*3cf0*/  DFMA R18, R24, R18, UR6 ;  /* 0x0000000618127e2b */ /* 0x000fe20008000012 */
[----:B------:R-:W-:Y:S01]  /*3d00*/  UMOV UR6, 0x55555555 ;  /* 0x5555555500067882 */ /* 0x000fe20000000000 */
[----:B------:R-:W-:-:S03]  /*3d10*/  UMOV UR7, 0x3fb55555 ;  /* 0x3fb5555500077882 */ /* 0x000fc60000000000 */
[----:B------:R-:W-:Y:S02]  /*3d20*/  VIADD R23, R15, 0x100000 ;  /* 0x001000000f177836 */ /* 0x000fe40000000000 */
[----:B------:R-:W-:Y:S01]  /*3d30*/  IMAD.MOV.U32 R22, RZ, RZ, R14 ;  /* 0x000000ffff167224 */ /* 0x000fe200078e000e */
[----:B------:R-:W-:-:S08]  /*3d40*/  DFMA R12, R24, R18, UR6 ;  /* 0x00000006180c7e2b */ /* 0x000fd00008000012 */
[----:B------:R-:W-:Y:S01]  /*3d50*/  DADD R16, -R12, UR6 ;  /* 0x000000060c107e29 */ /* 0x000fe20008000100 */
[----:B------:R-:W-:Y:S01]  /*3d60*/  UMOV UR6, 0xb9e7b0 ;  /* 0x00b9e7b000067882 */ /* 0x000fe20000000000 */
[----:B------:R-:W-:-:S06]  /*3d70*/  UMOV UR7, 0x3c46a4cb ;  /* 0x3c46a4cb00077882 */ /* 0x000fcc0000000000 */
[----:B------:R-:W-:Y:S02]  /*3d80*/  DFMA R16, R24, R18, R16 ;  /* 0x000000121810722b */ /* 0x000fe40000000010 */
[----:B------:R-:W-:-:S06]  /*3d90*/  DMUL R18, R10, R10 ;  /* 0x0000000a0a127228 */ /* 0x000fcc0000000000 */
[----:B------:R-:W-:Y:S01]  /*3da0*/  DADD R16, R16, -UR6 ;  /* 0x8000000610107e29 */ /* 0x000fe20008000000 */
[----:B------:R-:W-:Y:S01]  /*3db0*/  UMOV UR6, 0x80000000 ;  /* 0x8000000000067882 */ /* 0x000fe20000000000 */
[----:B------:R-:W-:Y:S01]  /*3dc0*/  DFMA R24, R10, R10, -R18 ;  /* 0x0000000a0a18722b */ /* 0x000fe20000000812 */
[----:B------:R-:W-:-:S07]  /*3dd0*/  UMOV UR7, 0x43300000 ;  /* 0x4330000000077882 */ /* 0x000fce0000000000 */
[C---:B------:R-:W-:Y:S02]  /*3de0*/  DFMA R22, R10.reuse, R22, R24 ;  /* 0x000000160a16722b */ /* 0x040fe40000000018 */
[----:B------:R-:W-:-:S08]  /*3df0*/  DMUL R24, R10, R18 ;  /* 0x000000120a187228 */ /* 0x000fd00000000000 */
[----:B------:R-:W-:-:S08]  /*3e00*/  DFMA R26, R10, R18, -R24 ;  /* 0x000000120a1a722b */ /* 0x000fd00000000818 */
[----:B------:R-:W-:Y:S02]  /*3e10*/  DFMA R26, R14, R18, R26 ;  /* 0x000000120e1a722b */ /* 0x000fe4000000001a */
[----:B------:R-:W-:-:S06]  /*3e20*/  DADD R18, R12, R16 ;  /* 0x000000000c127229 */ /* 0x000fcc0000000010 */
[----:B------:R-:W-:Y:S02]  /*3e30*/  DFMA R22, R10, R22, R26 ;  /* 0x000000160a16722b */ /* 0x000fe4000000001a */
[----:B------:R-:W-:-:S08]  /*3e40*/  DADD R26, R12, -R18 ;  /* 0x000000000c1a7229 */ /* 0x000fd00000000812 */
[----:B------:R-:W-:Y:S02]  /*3e50*/  DADD R26, R16, R26 ;  /* 0x00000000101a7229 */ /* 0x000fe4000000001a */
[----:B------:R-:W-:-:S08]  /*3e60*/  DMUL R16, R18, R24 ;  /* 0x0000001812107228 */ /* 0x000fd00000000000 */
[----:B------:R-:W-:-:S08]  /*3e70*/  DFMA R12, R18, R24, -R16 ;  /* 0x00000018120c722b */ /* 0x000fd00000000810 */
[----:B------:R-:W-:-:S08]  /*3e80*/  DFMA R12, R18, R22, R12 ;  /* 0x00000016120c722b */ /* 0x000fd0000000000c */
[----:B------:R-:W-:-:S08]  /*3e90*/  DFMA R26, R26, R24, R12 ;  /* 0x000000181a1a722b */ /* 0x000fd0000000000c */
[----:B------:R-:W-:-:S08]  /*3ea0*/  DADD R18, R16, R26 ;  /* 0x0000000010127229 */ /* 0x000fd0000000001a */
[--C-:B------:R-:W-:Y:S02]  /*3eb0*/  DADD R12, R10, R18.reuse ;  /* 0x000000000a0c7229 */ /* 0x100fe40000000012 */
[----:B------:R-:W-:-:S06]  /*3ec0*/  DADD R16, R16, -R18 ;  /* 0x0000000010107229 */ /* 0x000fcc0000000812 */
[----:B------:R-:W-:Y:S02]  /*3ed0*/  DADD R10, R10, -R12 ;  /* 0x000000000a0a7229 */ /* 0x000fe4000000080c */
[----:B------:R-:W-:-:S06]  /*3ee0*/  DADD R16, R26, R16 ;  /* 0x000000001a107229 */ /* 0x000fcc0000000010 */
[----:B------:R-:W-:-:S08]  /*3ef0*/  DADD R10, R18, R10 ;  /* 0x00000000120a7229 */ /* 0x000fd0000000000a */
[----:B------:R-:W-:Y:S01]  /*3f00*/  DADD R10, R16, R10 ;  /* 0x00000000100a7229 */ /* 0x000fe2000000000a */
[C---:B------:R-:W-:Y:S02]  /*3f10*/  VIADD R16, R29.reuse, 0xfffffc01 ;  /* 0xfffffc011d107836 */ /* 0x040fe40000000000 */
[----:B------:R-:W-:-:S05]  /*3f20*/  @P3 VIADD R16, R29, 0xfffffc02 ;  /* 0xfffffc021d103836 */ /* 0x000fca0000000000 */
[----:B------:R-:W-:Y:S01]  /*3f30*/  DADD R18, R14, R10 ;  /* 0x000000000e127229 */ /* 0x000fe2000000000a */
[----:B------:R-:W-:Y:S01]  /*3f40*/  LOP3.LUT R14, R16, 0x80000000, RZ, 0x3c, !PT ;  /* 0x80000000100e7812 */ /* 0x000fe200078e3cff */
[----:B------:R-:W-:-:S06]  /*3f50*/  IMAD.MOV.U32 R15, RZ, RZ, 0x43300000 ;  /* 0x43300000ff0f7424 */ /* 0x000fcc00078e00ff */
[----:B------:R-:W-:Y:S02]  /*3f60*/  DADD R16, R12, R18 ;  /* 0x000000000c107229 */ /* 0x000fe40000000012 */
[----:B------:R-:W-:Y:S01]  /*3f70*/  DADD R14, R14, -UR6 ;  /* 0x800000060e0e7e29 */ /* 0x000fe20008000000 */
[----:B------:R-:W-:Y:S01]  /*3f80*/  UMOV UR6, 0xfefa39ef ;  /* 0xfefa39ef00067882 */ /* 0x000fe20000000000 */
[----:B------:R-:W-:-:S04]  /*3f90*/  UMOV UR7, 0x3fe62e42 ;  /* 0x3fe62e4200077882 */ /* 0x000fc80000000000 */
[--C-:B------:R-:W-:Y:S02]  /*3fa0*/  DADD R22, R12, -R16.reuse ;  /* 0x000000000c167229 */ /* 0x100fe40000000810 */
[----:B------:R-:W-:Y:S01]  /*3fb0*/  DFMA R10, R14, UR6, R16 ;  /* 0x000000060e0a7c2b */ /* 0x000fe20008000010 */
[----:B------:R-:W-:Y:S01]  /*3fc0*/  UMOV UR6, 0x3b39803f ;  /* 0x3b39803f00067882 */ /* 0x000fe20000000000 */
[----:B------:R-:W-:-:S04]  /*3fd0*/  UMOV UR7, 0x3c7abc9e ;  /* 0x3c7abc9e00077882 */ /* 0x000fc80000000000 */
[----:B------:R-:W-:Y:S02]  /*3fe0*/  DADD R22, R18, R22 ;  /* 0x0000000012167229 */ /* 0x000fe40000000016 */
[----:B------:R-:W-:-:S08]  /*3ff0*/  DFMA R12, R14, -UR10, R10 ;  /* 0x8000000a0e0c7c2b */ /* 0x000fd0000800000a */
[----:B------:R-:W-:-:S08]  /*4000*/  DADD R12, -R16, R12 ;  /* 0x00000000100c7229 */ /* 0x000fd0000000010c */
[----:B------:R-:W-:-:S08]  /*4010*/  DADD R12, R22, -R12 ;  /* 0x00000000160c7229 */ /* 0x000fd0000000080c */
[----:B------:R-:W-:Y:S01]  /*4020*/  DFMA R14, R14, UR6, R12 ;  /* 0x000000060e0e7c2b */ /* 0x000fe2000800000c */
[----:B------:R-:W-:Y:S02]  /*4030*/  USHF.L.U32 UR7, UR5, 0x1, URZ ;  /* 0x0000000105077899 */ /* 0x000fe400080006ff */
[----:B------:R-:W-:Y:S02]  /*4040*/  ULOP3.LUT UR6, UR5, 0xff0fffff, URZ, 0xc0, !UPT ;  /* 0xff0fffff05067892 */ /* 0x000fe4000f8ec0ff */
[----:B------:R-:W-:-:S03]  /*4050*/  UISETP.GT.U32.AND UP0, UPT, UR7, -0x2000001, UPT ;  /* 0xfdffffff0700788c */ /* 0x000fc6000bf04070 */
[----:B------:R-:W-:Y:S01]  /*4060*/  DADD R12, R10, R14 ;  /* 0x000000000a0c7229 */ /* 0x000fe2000000000e */
[----:B------:R-:W-:-:S03]  /*4070*/  USEL UR7, UR6, UR5, UP0 ;  /* 0x0000000506077287 */ /* 0x000fc60008000000 */
[----:B------:R-:W-:-:S04]  /*4080*/  UMOV UR6, UR4 ;  /* 0x0000000400067c82 */ /* 0x000fc80008000000 */
[----:B------:R-:W-:Y:S02]  /*4090*/  DADD R10, R10, -R12 ;  /* 0x000000000a0a7229 */ /* 0x000fe4000000080c */
[----:B------:R-:W-:-:S06]  /*40a0*/  DMUL R22, R12, UR6 ;  /* 0x000000060c167c28 */ /* 0x000fcc0008000000 */
[----:B------:R-:W-:Y:S02]  /*40b0*/  DADD R14, R14, R10 ;  /* 0x000000000e0e7229 */ /* 0x000fe4000000000a */
[----:B------:R-:W-:Y:S01]  /*40c0*/  DFMA R12, R12, UR6, -R22 ;  /* 0x000000060c0c7c2b */ /* 0x000fe20008000816 */
[----:B------:R-:W-:Y:S01]  /*40d0*/  MOV R10, 0x652b82fe ;  /* 0x652b82fe000a7802 */ /* 0x000fe20000000f00 */
[----:B------:R-:W-:-:S06]  /*40e0*/  IMAD.MOV.U32 R11, RZ, RZ, 0x3ff71547 ;  /* 0x3ff71547ff0b7424 */ /* 0x000fcc00078e00ff */
[----:B------:R-:W-:Y:S01]  /*40f0*/  DFMA R14, R14, UR6, R12 ;  /* 0x000000060e0e7c2b */ /* 0x000fe2000800000c */
[----:B------:R-:W-:Y:S01]  /*4100*/  UMOV UR6, 0x3b39803f ;  /* 0x3b39803f00067882 */ /* 0x000fe20000000000 */
[----:B------:R-:W-:-:S06]  /*4110*/  UMOV UR7, 0x3c7abc9e ;  /* 0x3c7abc9e00077882 */ /* 0x000fcc0000000000 */
[----:B------:R-:W-:-:S08]  /*4120*/  DADD R12, R22, R14 ;  /* 0x00000000160c7229 */ /* 0x000fd0000000000e */
[----:B------:R-:W-:Y:S02]  /*4130*/  DFMA R10, R12, R10, 6.75539944105574400000e+15 ;  /* 0x433800000c0a742b */ /* 0x000fe4000000000a */
[----:B------:R-:W-:-:S06]  /*4140*/  FSETP.GEU.AND P0, PT, |R13|, 4.1917929649353027344, PT ;  /* 0x4086232b0d00780b */ /* 0x000fcc0003f0e200 */
[----:B------:R-:W-:-:S08]  /*4150*/  DADD R18, R10, -6.75539944105574400000e+15 ;  /* 0xc33800000a127429 */ /* 0x000fd00000000000 */
[----:B------:R-:W-:-:S08]  /*4160*/  DFMA R16, R18, -UR10, R12 ;  /* 0x8000000a12107c2b */ /* 0x000fd0000800000c */
[----:B------:R-:W-:Y:S01]  /*4170*/  DFMA R16, R18, -UR6, R16 ;  /* 0x8000000612107c2b */ /* 0x000fe20008000010 */
[----:B------:R-:W-:Y:S01]  /*4180*/  UMOV UR6, 0x69ce2bdf ;  /* 0x69ce2bdf00067882 */ /* 0x000fe20000000000 */
[----:B------:R-:W-:Y:S01]  /*4190*/  IMAD.MOV.U32 R18, RZ, RZ, -0x35dec16 ;  /* 0xfca213eaff127424 */ /* 0x000fe200078e00ff */
[----:B------:R-:W-:Y:S01]  /*41a0*/  UMOV UR7, 0x3e5ade15 ;  /* 0x3e5ade1500077882 */ /* 0x000fe20000000000 */
[----:B------:R-:W-:-:S06]  /*41b0*/  IMAD.MOV.U32 R19, RZ, RZ, 0x3e928af3 ;  /* 0x3e928af3ff137424 */ /* 0x000fcc00078e00ff */
[----:B------:R-:W-:Y:S01]  /*41c0*/  DFMA R18, R16, UR6, R18 ;  /* 0x0000000610127c2b */ /* 0x000fe20008000012 */
        /* <DEDUP_REMOVED lines=24> */
[----:B------:R-:W-:-:S08]  /*4350*/  DFMA R18, R16, R18, 1 ;  /* 0x3ff000001012742b */ /* 0x000fd00000000012 */
[----:B------:R-:W-:Y:S02]  /*4360*/  DFMA R18, R16, R18, 1 ;  /* 0x3ff000001012742b */ /* 0x000fe40000000012 */
[----:B------:R-:W-:-:S08]  /*4370*/  DADD R16, R22, -R12 ;  /* 0x0000000016107229 */ /* 0x000fd0000000080c */
[----:B------:R-:W-:Y:S01]  /*4380*/  DADD R16, R14, R16 ;  /* 0x000000000e107229 */ /* 0x000fe20000000010 */
[----:B------:R-:W-:Y:S02]  /*4390*/  IMAD R15, R10, 0x100000, R19 ;  /* 0x001000000a0f7824 */ /* 0x000fe400078e0213 */
[----:B------:R-:W-:Y:S01]  /*43a0*/  IMAD.MOV.U32 R14, RZ, RZ, R18 ;  /* 0x000000ffff0e7224 */ /* 0x000fe200078e0012 */
[----:B------:R-:W-:Y:S07]  /*43b0*/  @!P0 BRA `(.L_x_54) ;  /* 0x0000000000308947 */ /* 0x000fee0003800000 */
[----:B------:R-:W-:Y:S01]  /*43c0*/  FSETP.GEU.AND P3, PT, |R13|, 4.2275390625, PT ;  /* 0x408748000d00780b */ /* 0x000fe20003f6e200 */
[C---:B------:R-:W-:Y:S02]  /*43d0*/  DADD R14, R12.reuse, +INF ;  /* 0x7ff000000c0e7429 */ /* 0x040fe40000000000 */
[----:B------:R-:W-:-:S08]  /*43e0*/  DSETP.GEU.AND P0, PT, R12, RZ, PT ;  /* 0x000000ff0c00722a */ /* 0x000fd00003f0e000 */
[----:B------:R-:W-:Y:S02]  /*43f0*/  FSEL R14, R14, RZ, P0 ;  /* 0x000000ff0e0e7208 */ /* 0x000fe40000000000 */
[----:B------:R-:W-:Y:S02]  /*4400*/  @!P3 LEA.HI R11, R10, R10, RZ, 0x1 ;  /* 0x0000000a0a0bb211 */ /* 0x000fe400078f08ff */
[----:B------:R-:W-:Y:S02]  /*4410*/  FSEL R15, R15, RZ, P0 ;  /* 0x000000ff0f0f7208 */ /* 0x000fe40000000000 */
[----:B------:R-:W-:-:S05]  /*4420*/  @!P3 SHF.R.S32.HI R11, RZ, 0x1, R11 ;  /* 0x00000001ff0bb819 */ /* 0x000fca000001140b */
[----:B------:R-:W-:Y:S02]  /*4430*/  @!P3 IMAD.IADD R10, R10, 0x1, -R11 ;  /* 0x000000010a0ab824 */ /* 0x000fe400078e0a0b */
[----:B------:R-:W-:-:S03]  /*4440*/  @!P3 IMAD R19, R11, 0x100000, R19 ;  /* 0x001000000b13b824 */ /* 0x000fc600078e0213 */
[----:B------:R-:W-:Y:S01]  /*4450*/  @!P3 LEA R11, R10, 0x3ff00000, 0x14 ;  /* 0x3ff000000a0bb811 */ /* 0x000fe200078ea0ff */
[----:B------:R-:W-:-:S06]  /*4460*/  @!P3 IMAD.MOV.U32 R10, RZ, RZ, RZ ;  /* 0x000000ffff0ab224 */ /* 0x000fcc00078e00ff */
[----:B------:R-:W-:-:S11]  /*4470*/  @!P3 DMUL R14, R18, R10 ;  /* 0x0000000a120eb228 */ /* 0x000fd60000000000 */
.L_x_54:
[----:B------:R-:W-:Y:S01]  /*4480*/  DFMA R16, R16, R14, R14 ;  /* 0x0000000e1010722b */ /* 0x000fe2000000000e */
[----:B------:R-:W-:Y:S01]  /*4490*/  IMAD.MOV.U32 R29, RZ, RZ, 0x0 ;  /* 0x00000000ff1d7424 */ /* 0x000fe200078e00ff */
[----:B------:R-:W-:-:S08]  /*44a0*/  DSETP.NEU.AND P0, PT, |R14|, +INF , PT ;  /* 0x7ff000000e00742a */ /* 0x000fd00003f0d200 */
[----:B------:R-:W-:Y:S02]  /*44b0*/  FSEL R12, R14, R16, !P0 ;  /* 0x000000100e0c7208 */ /* 0x000fe40004000000 */
[----:B------:R-:W-:Y:S01]  /*44c0*/  FSEL R13, R15, R17, !P0 ;  /* 0x000000110f0d7208 */ /* 0x000fe20004000000 */
[----:B------:R-:W-:Y:S06]  /*44d0*/  RET.REL.NODEC R28 `(_Z15calculate_thetaiPd) ;  /* 0xffffffb81cc87950 */ /* 0x000fec0003c3ffff */
        .type           $_Z15calculate_thetaiPd$__internal_trig_reduction_slowpathd,@function
        .size           $_Z15calculate_thetaiPd$__internal_trig_reduction_slowpathd,(.L_x_77 - $_Z15calculate_thetaiPd$__internal_trig_reduction_slowpathd)
$_Z15calculate_thetaiPd$__internal_trig_reduction_slowpathd:
[----:B------:R-:W-:Y:S01]  /*44e0*/  SHF.R.U32.HI R10, RZ, 0x14, R9 ;  /* 0x00000014ff0a7819 */ /* 0x000fe20000011609 */
[----:B------:R-:W-:-:S03]  /*44f0*/  IMAD.MOV.U32 R11, RZ, RZ, RZ ;  /* 0x000000ffff0b7224 */ /* 0x000fc600078e00ff */
[----:B------:R-:W-:-:S04]  /*4500*/  LOP3.LUT R12, R10, 0x7ff, RZ, 0xc0, !PT ;  /* 0x000007ff0a0c7812 */ /* 0x000fc800078ec0ff */
[----:B------:R-:W-:-:S13]  /*4510*/  ISETP.NE.AND P0, PT, R12, 0x7ff, PT ;  /* 0x000007ff0c00780c */ /* 0x000fda0003f05270 */
[----:B------:R-:W-:Y:S05]  /*4520*/  @!P0 BRA `(.L_x_55) ;  /* 0x0000000800548947 */ /* 0x000fea0003800000 */
[----:B------:R-:W-:Y:S01]  /*4530*/  VIADD R12, R12, 0xfffffc00 ;  /* 0xfffffc000c0c7836 */ /* 0x000fe20000000000 */
[----:B------:R-:W-:Y:S01]  /*4540*/  BSSY.RECONVERGENT B3, `(.L_x_56) ;  /* 0x0000032000037945 */ /* 0x000fe20003800200 */
[----:B------:R-:W-:-:S03]  /*4550*/  CS2R R24, SRZ ;  /* 0x0000000000187805 */ /* 0x000fc6000001ff00 */
[----:B------:R-:W-:Y:S02]  /*4560*/  SHF.R.U32.HI R11, RZ, 0x6, R12 ;  /* 0x00000006ff0b7819 */ /* 0x000fe4000001160c */
[----:B------:R-:W-:Y:S02]  /*4570*/  ISETP.GE.U32.AND P0, PT, R12, 0x80, PT ;  /* 0x000000800c00780c */ /* 0x000fe40003f06070 */
[C---:B------:R-:W-:Y:S02]  /*4580*/  IADD3 R12, PT, PT, -R11.reuse, 0x13, RZ ;  /* 0x000000130b0c7810 */ /* 0x040fe40007ffe1ff */
[----:B------:R-:W-:Y:S02]  /*4590*/  IADD3 R17, PT, PT, -R11, 0xf, RZ ;  /* 0x0000000f0b117810 */ /* 0x000fe40007ffe1ff */
[----:B------:R-:W-:-:S04]  /*45a0*/  SEL R12, R12, 0x12, P0 ;  /* 0x000000120c0c7807 */ /* 0x000fc80000000000 */
[----:B------:R-:W-:-:S13]  /*45b0*/  ISETP.GE.AND P0, PT, R17, R12, PT ;  /* 0x0000000c1100720c */ /* 0x000fda0003f06270 */
[----:B------:R-:W-:Y:S05]  /*45c0*/  @P0 BRA `(.L_x_57) ;  /* 0x0000000000a40947 */ /* 0x000fea0003800000 */
[----:B------:R-:W0:Y:S01]  /*45d0*/  LDC.64 R14, c[0x0][0x358] ;  /* 0x0000d600ff0e7b82 */ /* 0x000e220000000a00 */
[C---:B------:R-:W-:Y:S01]  /*45e0*/  SHF.L.U64.HI R13, R16.reuse, 0xb, R9 ;  /* 0x0000000b100d7819 */ /* 0x040fe20000010209 */
[----:B------:R-:W-:Y:S01]  /*45f0*/  BSSY.RECONVERGENT B4, `(.L_x_58) ;  /* 0x0000025000047945 */ /* 0x000fe20003800200 */
[----:B------:R-:W-:Y:S01]  /*4600*/  IMAD.SHL.U32 R19, R16, 0x800, RZ ;  /* 0x0000080010137824 */ /* 0x000fe200078e00ff */
[----:B------:R-:W-:Y:S01]  /*4610*/  IADD3 R22, PT, PT, RZ, -R11, -R12 ;  /* 0x8000000bff167210 */ /* 0x000fe20007ffe80c */
[----:B------:R-:W-:Y:S01]  /*4620*/  IMAD.MOV.U32 R23, RZ, RZ, R17 ;  /* 0x000000ffff177224 */ /* 0x000fe200078e0011 */
[----:B------:R-:W-:Y:S01]  /*4630*/  CS2R R24, SRZ ;  /* 0x0000000000187805 */ /* 0x000fe2000001ff00 */
[----:B------:R-:W-:Y:S01]  /*4640*/  IMAD.MOV.U32 R18, RZ, RZ, RZ ;  /* 0x000000ffff127224 */ /* 0x000fe200078e00ff */
[----:B------:R-:W-:-:S07]  /*4650*/  LOP3.LUT R13, R13, 0x80000000, RZ, 0xfc, !PT ;  /* 0x800000000d0d7812 */ /* 0x000fce00078efcff */
.L_x_59:
[----:B------:R-:W1:Y:S01]  /*4660*/  LDC.64 R16, c[0x4][RZ] ;  /* 0x01000000ff107b82 */ /* 0x000e620000000a00 */
[----:B0-----:R-:W-:Y:S02]  /*4670*/  R2UR UR4, R14 ;  /* 0x000000000e0472ca */ /* 0x001fe400000e0000 */
[----:B------:R-:W-:Y:S01]  /*4680*/  R2UR UR5, R15 ;  /* 0x000000000f0572ca */ /* 0x000fe200000e0000 */
[----:B-1----:R-:W-:-:S12]  /*4690*/  IMAD.WIDE R16, R23, 0x8, R16 ;  /* 0x0000000817107825 */ /* 0x002fd800078e0210 */
[----:B------:R-:W2:Y:S01]  /*46a0*/  LDG.E.64.CONSTANT R16, desc[UR4][R16.64] ;  /* 0x0000000410107981 */ /* 0x000ea2000c1e9b00 */
[----:B------:R-:W-:Y:S01]  /*46b0*/  MOV R26, R24 ;  /* 0x00000018001a7202 */ /* 0x000fe20000000f00 */
[----:B------:R-:W-:Y:S02]  /*46c0*/  IMAD.MOV.U32 R27, RZ, RZ, R25 ;  /* 0x000000ffff1b7224 */ /* 0x000fe400078e0019 */
[----:B------:R-:W-:Y:S02]  /*46d0*/  VIADD R22, R22, 0x1 ;  /* 0x0000000116167836 */ /* 0x000fe40000000000 */
[----:B------:R-:W-:Y:S02]  /*46e0*/  VIADD R23, R23, 0x1 ;  /* 0x0000000117177836 */ /* 0x000fe40000000000 */
[----:B--2---:R-:W-:-:S04]  /*46f0*/  IMAD.WIDE.U32 R26, P2, R16, R19, R26 ;  /* 0x00000013101a7225 */ /* 0x004fc8000784001a */
[----:B------:R-:W-:Y:S02]  /*4700*/  IMAD R24, R16, R13, RZ ;  /* 0x0000000d10187224 */ /* 0x000fe400078e02ff */
[----:B------:R-:W-:Y:S02]  /*4710*/  IMAD R25, R17, R19, RZ ;  /* 0x0000001311197224 */ /* 0x000fe400078e02ff */
[----:B------:R-:W-:Y:S01]  /*4720*/  IMAD.MOV.U32 R28, RZ, RZ, R26 ;  /* 0x000000ffff1c7224 */ /* 0x000fe200078e001a */
[----:B------:R-:W-:Y:S01]  /*4730*/  IADD3 R24, P0, PT, R24, R27, RZ ;  /* 0x0000001b18187210 */ /* 0x000fe20007f1e0ff */
[C---:B------:R-:W-:Y:S02]  /*4740*/  IMAD R26, R18.reuse, 0x8, R1 ;  /* 0x00000008121a7824 */ /* 0x040fe400078e0201 */
[----:B------:R-:W-:Y:S01]  /*4750*/  VIADD R18, R18, 0x1 ;  /* 0x0000000112127836 */ /* 0x000fe20000000000 */
[----:B------:R-:W-:Y:S01]  /*4760*/  IADD3 R29, P1, PT, R25, R24, RZ ;  /* 0x00000018191d7210 */ /* 0x000fe20007f3e0ff */
[----:B------:R-:W-:-:S04]  /*4770*/  IMAD.HI.U32 R25, R16, R13, RZ ;  /* 0x0000000d10197227 */ /* 0x000fc800078e00ff */
[C---:B------:R-:W-:Y:S01]  /*4780*/  IMAD.HI.U32 R16, R17.reuse, R19, RZ ;  /* 0x0000001311107227 */ /* 0x040fe200078e00ff */
[----:B------:R1:W-:Y:S03]  /*4790*/  STL.64 [R26], R28 ;  /* 0x0000001c1a007387 */ /* 0x0003e60000100a00 */
[----:B------:R-:W-:Y:S02]  /*47a0*/  IMAD.X R25, RZ, RZ, R25, P2 ;  /* 0x000000ffff197224 */ /* 0x000fe400010e0619 */
[----:B------:R-:W-:-:S03]  /*47b0*/  IMAD.HI.U32 R24, R17, R13, RZ ;  /* 0x0000000d11187227 */ /* 0x000fc600078e00ff */
[----:B------:R-:W-:Y:S01]  /*47c0*/  IADD3.X R16, P0, PT, R16, R25, RZ, P0, !PT ;  /* 0x0000001910107210 */ /* 0x000fe2000071e4ff */
[----:B------:R-:W-:-:S04]  /*47d0*/  IMAD R17, R17, R13, RZ ;  /* 0x0000000d11117224 */ /* 0x000fc800078e02ff */
[----:B------:R-:W-:Y:S01]  /*47e0*/  IMAD.X R24, RZ, RZ, R24, P0 ;  /* 0x000000ffff187224 */ /* 0x000fe200000e0618 */
[----:B------:R-:W-:Y:S02]  /*47f0*/  ISETP.NE.AND P0, PT, R22, -0xf, PT ;  /* 0xfffffff11600780c */ /* 0x000fe40003f05270 */
[----:B------:R-:W-:-:S05]  /*4800*/  IADD3.X R17, P1, PT, R17, R16, RZ, P1, !PT ;  /* 0x0000001011117210 */ /* 0x000fca0000f3e4ff */
[----:B------:R-:W-:Y:S02]  /*4810*/  IMAD.X R25, RZ, RZ, R24, P1 ;  /* 0x000000ffff197224 */ /* 0x000fe400008e0618 */
[----:B------:R-:W-:-:S04]  /*4820*/  IMAD.MOV.U32 R24, RZ, RZ, R17 ;  /* 0x000000ffff187224 */ /* 0x000fc800078e0011 */
[----:B-1----:R-:W-:Y:S05]  /*4830*/  @P0 BRA `(.L_x_59) ;  /* 0xfffffffc00880947 */ /* 0x002fea000383ffff */
[----:B------:R-:W-:Y:S05]  /*4840*/  BSYNC.RECONVERGENT B4 ;  /* 0x0000000000047941 */ /* 0x000fea0003800200 */
.L_x_58:
[----:B------:R-:W-:-:S07]  /*4850*/  IMAD.MOV.U32 R17, RZ, RZ, R12 ;  /* 0x000000ffff117224 */ /* 0x000fce00078e000c */
.L_x_57:
[----:B------:R-:W-:Y:S05]  /*4860*/  BSYNC.RECONVERGENT B3 ;  /* 0x0000000000037941 */ /* 0x000fea0003800200 */
.L_x_56:
[----:B------:R-:W-:Y:S01]  /*4870*/  LOP3.LUT P0, R23, R10, 0x3f, RZ, 0xc0, !PT ;  /* 0x0000003f0a177812 */ /* 0x000fe2000780c0ff */
[----:B------:R-:W-:-:S04]  /*4880*/  IMAD.IADD R10, R11, 0x1, R17 ;  /* 0x000000010b0a7824 */ /* 0x000fc800078e0211 */
[----:B------:R-:W-:-:S05]  /*4890*/  IMAD.U32 R29, R10, 0x8, R1 ;  /* 0x000000080a1d7824 */ /* 0x000fca00078e0001 */
[----:B------:R0:W-:Y:S04]  /*48a0*/  STL.64 [R29+-0x78], R24 ;  /* 0xffff88181d007387 */ /* 0x0001e80000100a00 */
[----:B------:R-:W2:Y:S04]  /*48b0*/  @P0 LDL.64 R14, [R1+0x8] ;  /* 0x00000800010e0983 */ /* 0x000ea80000100a00 */
[----:B------:R-:W3:Y:S04]  /*48c0*/  LDL.64 R12, [R1+0x10] ;  /* 0x00001000010c7983 */ /* 0x000ee80000100a00 */
[----:B------:R-:W4:Y:S01]  /*48d0*/  LDL.64 R10, [R1+0x18] ;  /* 0x00001800010a7983 */ /* 0x000f220000100a00 */
[----:B------:R-:W-:Y:S01]  /*48e0*/  BSSY.RECONVERGENT B3, `(.L_x_60) ;  /* 0x0000035000037945 */ /* 0x000fe20003800200 */
[----:B--2---:R-:W-:-:S02]  /*48f0*/  @P0 SHF.R.U64 R19, R14, 0x1, R15 ;  /* 0x000000010e130819 */ /* 0x004fc4000000120f */
[----:B------:R-:W-:Y:S02]  /*4900*/  @P0 SHF.R.U32.HI R27, RZ, 0x1, R15 ;  /* 0x00000001ff1b0819 */ /* 0x000fe4000001160f */
[----:B------:R-:W-:Y:S02]  /*4910*/  @P0 LOP3.LUT R14, R23, 0x3f, RZ, 0x3c, !PT ;  /* 0x0000003f170e0812 */ /* 0x000fe400078e3cff */
[C---:B---3--:R-:W-:Y:S02]  /*4920*/  @P0 SHF.L.U32 R18, R12.reuse, R23, RZ ;  /* 0x000000170c120219 */ /* 0x048fe400000006ff */
[----:B------:R-:W-:Y:S02]  /*4930*/  @P0 SHF.R.U64 R19, R19, R14, R27 ;  /* 0x0000000e13130219 */ /* 0x000fe4000000121b */
[--C-:B------:R-:W-:Y:S02]  /*4940*/  @P0 SHF.R.U32.HI R15, RZ, 0x1, R13.reuse ;  /* 0x00000001ff0f0819 */ /* 0x100fe4000001160d */
[----:B------:R-:W-:-:S02]  /*4950*/  @P0 SHF.R.U64 R16, R12, 0x1, R13 ;  /* 0x000000010c100819 */ /* 0x000fc4000000120d */
[----:B------:R-:W-:Y:S02]  /*4960*/  @P0 SHF.L.U64.HI R17, R12, R23, R13 ;  /* 0x000000170c110219 */ /* 0x000fe4000001020d */
[-C--:B0-----:R-:W-:Y:S02]  /*4970*/  @P0 SHF.R.U32.HI R24, RZ, R14.reuse, R27 ;  /* 0x0000000eff180219 */ /* 0x081fe4000001161b */
[----:B------:R-:W-:Y:S02]  /*4980*/  @P0 LOP3.LUT R12, R18, R19, RZ, 0xfc, !PT ;  /* 0x00000013120c0212 */ /* 0x000fe400078efcff */
[----:B----4-:R-:W-:Y:S02]  /*4990*/  @P0 SHF.L.U32 R22, R10, R23, RZ ;  /* 0x000000170a160219 */ /* 0x010fe400000006ff */
[----:B------:R-:W-:Y:S02]  /*49a0*/  @P0 SHF.R.U64 R25, R16, R14, R15 ;  /* 0x0000000e10190219 */ /* 0x000fe4000000120f */
[----:B------:R-:W-:-:S02]  /*49b0*/  @P0 LOP3.LUT R13, R17, R24, RZ, 0xfc, !PT ;  /* 0x00000018110d0212 */ /* 0x000fc400078efcff */
[----:B------:R-:W-:Y:S02]  /*49c0*/  @P0 SHF.L.U64.HI R16, R10, R23, R11 ;  /* 0x000000170a100219 */ /* 0x000fe4000001020b */
[----:B------:R-:W-:Y:S01]  /*49d0*/  @P0 SHF.R.U32.HI R15, RZ, R14, R15 ;  /* 0x0000000eff0f0219 */ /* 0x000fe2000001160f */
[----:B------:R-:W-:Y:S01]  /*49e0*/  IMAD.SHL.U32 R14, R12, 0x4, RZ ;  /* 0x000000040c0e7824 */ /* 0x000fe200078e00ff */
[----:B------:R-:W-:Y:S02]  /*49f0*/  @P0 LOP3.LUT R10, R22, R25, RZ, 0xfc, !PT ;  /* 0x00000019160a0212 */ /* 0x000fe400078efcff */
[----:B------:R-:W-:Y:S02]  /*4a00*/  SHF.L.U64.HI R12, R12, 0x2, R13 ;  /* 0x000000020c0c7819 */ /* 0x000fe4000001020d */
[----:B------:R-:W-:Y:S02]  /*4a10*/  SHF.L.W.U32.HI R18, R13, 0x2, R10 ;  /* 0x000000020d127819 */ /* 0x000fe40000010e0a */
[----:B------:R-:W-:-:S02]  /*4a20*/  @P0 LOP3.LUT R11, R16, R15, RZ, 0xfc, !PT ;  /* 0x0000000f100b0212 */ /* 0x000fc400078efcff */
[----:B------:R-:W-:Y:S02]  /*4a30*/  IADD3 RZ, P0, PT, RZ, -R14, RZ ;  /* 0x8000000effff7210 */ /* 0x000fe40007f1e0ff */
[----:B------:R-:W-:Y:S02]  /*4a40*/  LOP3.LUT R13, RZ, R12, RZ, 0x33, !PT ;  /* 0x0000000cff0d7212 */ /* 0x000fe400078e33ff */
[----:B------:R-:W-:Y:S02]  /*4a50*/  SHF.L.W.U32.HI R10, R10, 0x2, R11 ;  /* 0x000000020a0a7819 */ /* 0x000fe40000010e0b */
[----:B------:R-:W-:Y:S02]  /*4a60*/  LOP3.LUT R15, RZ, R18, RZ, 0x33, !PT ;  /* 0x00000012ff0f7212 */ /* 0x000fe400078e33ff */
[----:B------:R-:W-:Y:S02]  /*4a70*/  IADD3.X R13, P0, PT, RZ, R13, RZ, P0, !PT ;  /* 0x0000000dff0d7210 */ /* 0x000fe4000071e4ff */
[----:B------:R-:W-:-:S02]  /*4a80*/  LOP3.LUT R16, RZ, R10, RZ, 0x33, !PT ;  /* 0x0000000aff107212 */ /* 0x000fc400078e33ff */
[----:B------:R-:W-:Y:S02]  /*4a90*/  ISETP.GT.U32.AND P2, PT, R18, -0x1, PT ;  /* 0xffffffff1200780c */ /* 0x000fe40003f44070 */
[----:B------:R-:W-:Y:S02]  /*4aa0*/  IADD3.X R15, P1, PT, RZ, R15, RZ, P0, !PT ;  /* 0x0000000fff0f7210 */ /* 0x000fe4000073e4ff */
[----:B------:R-:W-:Y:S02]  /*4ab0*/  ISETP.GT.AND.EX P0, PT, R10, -0x1, PT, P2 ;  /* 0xffffffff0a00780c */ /* 0x000fe40003f04320 */
[----:B------:R-:W-:Y:S02]  /*4ac0*/  IADD3.X R17, PT, PT, RZ, R16, RZ, P1, !PT ;  /* 0x00000010ff117210 */ /* 0x000fe40000ffe4ff */
[----:B------:R-:W-:Y:S02]  /*4ad0*/  SEL R18, R18, R15, P0 ;  /* 0x0000000f12127207 */ /* 0x000fe40000000000 */
[----:B------:R-:W-:-:S04]  /*4ae0*/  SEL R17, R10, R17, P0 ;  /* 0x000000110a117207 */ /* 0x000fc80000000000 */
[----:B------:R-:W-:-:S03]  /*4af0*/  ISETP.NE.U32.AND P1, PT, R17, RZ, PT ;  /* 0x000000ff1100720c */ /* 0x000fc60003f25070 */
[----:B------:R-:W-:Y:S01]  /*4b00*/  @!P0 IMAD.MOV R14, RZ, RZ, -R14 ;  /* 0x000000ffff0e8224 */ /* 0x000fe200078e0a0e */
[----:B------:R-:W-:-:S06]  /*4b10*/  SEL R15, R18, R17, !P1 ;  /* 0x00000011120f7207 */ /* 0x000fcc0004800000 */
[----:B------:R-:W0:Y:S02]  /*4b20*/  FLO.U32 R15, R15 ;  /* 0x0000000f000f7300 */ /* 0x000e2400000e0000 */
[C---:B0-----:R-:W-:Y:S02]  /*4b30*/  IADD3 R19, PT, PT, -R15.reuse, 0x1f, RZ ;  /* 0x0000001f0f137810 */ /* 0x041fe40007ffe1ff */
[----:B------:R-:W-:-:S03]  /*4b40*/  IADD3 R16, PT, PT, -R15, 0x3f, RZ ;  /* 0x0000003f0f107810 */ /* 0x000fc60007ffe1ff */
[----:B------:R-:W-:Y:S01]  /*4b50*/  @P1 IMAD.MOV R16, RZ, RZ, R19 ;  /* 0x000000ffff101224 */ /* 0x000fe200078e0213 */
[----:B------:R-:W-:-:S04]  /*4b60*/  SEL R19, R12, R13, P0 ;  /* 0x0000000d0c137207 */ /* 0x000fc80000000000 */
[----:B------:R-:W-:-:S13]  /*4b70*/  ISETP.NE.AND P1, PT, R16, RZ, PT ;  /* 0x000000ff1000720c */ /* 0x000fda0003f25270 */
[----:B------:R-:W-:Y:S05]  /*4b80*/  @!P1 BRA `(.L_x_61) ;  /* 0x0000000000289947 */ /* 0x000fea0003800000 */
[----:B------:R-:W-:Y:S02]  /*4b90*/  LOP3.LUT R13, R16, 0x3f, RZ, 0xc0, !PT ;  /* 0x0000003f100d7812 */ /* 0x000fe400078ec0ff */
[--C-:B------:R-:W-:Y:S02]  /*4ba0*/  SHF.R.U64 R15, R14, 0x1, R19.reuse ;  /* 0x000000010e0f7819 */ /* 0x100fe40000001213 */
[----:B------:R-:W-:Y:S02]  /*4bb0*/  SHF.R.U32.HI R19, RZ, 0x1, R19 ;  /* 0x00000001ff137819 */ /* 0x000fe40000011613 */
[----:B------:R-:W-:Y:S02]  /*4bc0*/  LOP3.LUT R12, R16, 0x3f, RZ, 0xc, !PT ;  /* 0x0000003f100c7812 */ /* 0x000fe400078e0cff */
[CC--:B------:R-:W-:Y:S02]  /*4bd0*/  SHF.L.U64.HI R17, R18.reuse, R13.reuse, R17 ;  /* 0x0000000d12117219 */ /* 0x0c0fe40000010211 */
[----:B------:R-:W-:-:S02]  /*4be0*/  SHF.L.U32 R13, R18, R13, RZ ;  /* 0x0000000d120d7219 */ /* 0x000fc400000006ff */
[-CC-:B------:R-:W-:Y:S02]  /*4bf0*/  SHF.R.U64 R18, R15, R12.reuse, R19.reuse ;  /* 0x0000000c0f127219 */ /* 0x180fe40000001213 */
[----:B------:R-:W-:Y:S02]  /*4c00*/  SHF.R.U32.HI R12, RZ, R12, R19 ;  /* 0x0000000cff0c7219 */ /* 0x000fe40000011613 */
[----:B------:R-:W-:Y:S02]  /*4c10*/  LOP3.LUT R18, R13, R18, RZ, 0xfc, !PT ;  /* 0x000000120d127212 */ /* 0x000fe400078efcff */
[----:B------:R-:W-:-:S07]  /*4c20*/  LOP3.LUT R17, R17, R12, RZ, 0xfc, !PT ;  /* 0x0000000c11117212 */ /* 0x000fce00078efcff */
.L_x_61:
[----:B------:R-:W-:Y:S05]  /*4c30*/  BSYNC.RECONVERGENT B3 ;  /* 0x0000000000037941 */ /* 0x000fea0003800200 */
.L_x_60:
[----:B------:R-:W-:Y:S01]  /*4c40*/  IMAD.WIDE.U32 R14, R18, 0x2168c235, RZ ;  /* 0x2168c235120e7825 */ /* 0x000fe200078e00ff */
[----:B------:R-:W-:-:S03]  /*4c50*/  SHF.R.U32.HI R11, RZ, 0x1e, R11 ;  /* 0x0000001eff0b7819 */ /* 0x000fc6000001160b */
[----:B------:R-:W-:Y:S01]  /*4c60*/  IMAD.MOV.U32 R12, RZ, RZ, R15 ;  /* 0x000000ffff0c7224 */ /* 0x000fe200078e000f */
[----:B------:R-:W-:Y:S01]  /*4c70*/  IADD3 RZ, P1, PT, R14, R14, RZ ;  /* 0x0000000e0eff7210 */ /* 0x000fe20007f3e0ff */
[----:B------:R-:W-:Y:S01]  /*4c80*/  IMAD.MOV.U32 R13, RZ, RZ, RZ ;  /* 0x000000ffff0d7224 */ /* 0x000fe200078e00ff */
[----:B------:R-:W-:Y:S01]  /*4c90*/  LEA.HI R11, R10, R11, RZ, 0x1 ;  /* 0x0000000b0a0b7211 */ /* 0x000fe200078f08ff */
[----:B------:R-:W-:-:S04]  /*4ca0*/  IMAD.HI.U32 R15, R17, -0x36f0255e, RZ ;  /* 0xc90fdaa2110f7827 */ /* 0x000fc800078e00ff */
[----:B------:R-:W-:-:S04]  /*4cb0*/  IMAD.WIDE.U32 R12, R18, -0x36f0255e, R12 ;  /* 0xc90fdaa2120c7825 */ /* 0x000fc800078e000c */
[----:B------:R-:W-:-:S04]  /*4cc0*/  IMAD.WIDE.U32 R12, P2, R17, 0x2168c235, R12 ;  /* 0x2168c235110c7825 */ /* 0x000fc8000784000c */
[----:B------:R-:W-:Y:S01]  /*4cd0*/  IMAD R17, R17, -0x36f0255e, RZ ;  /* 0xc90fdaa211117824 */ /* 0x000fe200078e02ff */
[----:B------:R-:W-:Y:S01]  /*4ce0*/  IADD3.X RZ, P1, PT, R12, R12, RZ, P1, !PT ;  /* 0x0000000c0cff7210 */ /* 0x000fe20000f3e4ff */
[----:B------:R-:W-:-:S03]  /*4cf0*/  IMAD.X R14, RZ, RZ, R15, P2 ;  /* 0x000000ffff0e7224 */ /* 0x000fc600010e060f */
[----:B------:R-:W-:-:S04]  /*4d00*/  IADD3 R13, P2, PT, R17, R13, RZ ;  /* 0x0000000d110d7210 */ /* 0x000fc80007f5e0ff */
[C---:B------:R-:W-:Y:S01]  /*4d10*/  ISETP.GT.U32.AND P3, PT, R13.reuse, RZ, PT ;  /* 0x000000ff0d00720c */ /* 0x040fe20003f64070 */
[----:B------:R-:W-:Y:S01]  /*4d20*/  IMAD.X R14, RZ, RZ, R14, P2 ;  /* 0x000000ffff0e7224 */ /* 0x000fe200010e060e */
[----:B------:R-:W-:-:S04]  /*4d30*/  IADD3.X R12, P2, PT, R13, R13, RZ, P1, !PT ;  /* 0x0000000d0d0c7210 */ /* 0x000fc80000f5e4ff */
[C---:B------:R-:W-:Y:S01]  /*4d40*/  ISETP.GT.AND.EX P1, PT, R14.reuse, RZ, PT, P3 ;  /* 0x000000ff0e00720c */ /* 0x040fe20003f24330 */
[----:B------:R-:W-:-:S03]  /*4d50*/  IMAD.X R15, R14, 0x1, R14, P2 ;  /* 0x000000010e0f7824 */ /* 0x000fc600010e060e */
[----:B------:R-:W-:Y:S02]  /*4d60*/  SEL R12, R12, R13, P1 ;  /* 0x0000000d0c0c7207 */ /* 0x000fe40000800000 */
[----:B------:R-:W-:Y:S02]  /*4d70*/  SEL R13, R15, R14, P1 ;  /* 0x0000000e0f0d7207 */ /* 0x000fe40000800000 */
[----:B------:R-:W-:Y:S02]  /*4d80*/  IADD3 R12, P2, PT, R12, 0x1, RZ ;  /* 0x000000010c0c7810 */ /* 0x000fe40007f5e0ff */
[----:B------:R-:W-:Y:S02]  /*4d90*/  SEL R15, RZ, 0xffffffff, !P1 ;  /* 0xffffffffff0f7807 */ /* 0x000fe40004800000 */
[----:B------:R-:W-:Y:S01]  /*4da0*/  LOP3.LUT P1, R9, R9, 0x80000000, RZ, 0xc0, !PT ;  /* 0x8000000009097812 */ /* 0x000fe2000782c0ff */
[----:B------:R-:W-:Y:S02]  /*4db0*/  IMAD.X R13, RZ, RZ, R13, P2 ;  /* 0x000000ffff0d7224 */ /* 0x000fe400010e060d */
[----:B------:R-:W-:Y:S01]  /*4dc0*/  IMAD.IADD R14, R15, 0x1, -R16 ;  /* 0x000000010f0e7824 */ /* 0x000fe200078e0a10 */
[----:B------:R-:W-:-:S02]  /*4dd0*/  @!P0 LOP3.LUT R9, R9, 0x80000000, RZ, 0x3c, !PT ;  /* 0x8000000009098812 */ /* 0x000fc400078e3cff */
[----:B------:R-:W-:-:S04]  /*4de0*/  SHF.R.U64 R12, R12, 0xa, R13 ;  /* 0x0000000a0c0c7819 */ /* 0x000fc8000000120d */
[----:B------:R-:W-:-:S03]  /*4df0*/  IADD3 R12, P2, PT, R12, 0x1, RZ ;  /* 0x000000010c0c7810 */ /* 0x000fc60007f5e0ff */
[----:B------:R-:W-:Y:S01]  /*4e00*/  @P1 IMAD.MOV R11, RZ, RZ, -R11 ;  /* 0x000000ffff0b1224 */ /* 0x000fe200078e0a0b */
[----:B------:R-:W-:-:S04]  /*4e10*/  LEA.HI.X R13, R13, RZ, RZ, 0x16, P2 ;  /* 0x000000ff0d0d7211 */ /* 0x000fc800010fb4ff */
[--C-:B------:R-:W-:Y:S01]  /*4e20*/  SHF.R.U64 R16, R12, 0x1, R13.reuse ;  /* 0x000000010c107819 */ /* 0x100fe2000000120d */
[----:B------:R-:W-:Y:S01]  /*4e30*/  IMAD.SHL.U32 R12, R14, 0x100000, RZ ;  /* 0x001000000e0c7824 */ /* 0x000fe200078e00ff */
[----:B------:R-:W-:Y:S02]  /*4e40*/  SHF.R.U32.HI R13, RZ, 0x1, R13 ;  /* 0x00000001ff0d7819 */ /* 0x000fe4000001160d */
[----:B------:R-:W-:-:S04]  /*4e50*/  IADD3 R16, P2, P3, RZ, RZ, R16 ;  /* 0x000000ffff107210 */ /* 0x000fc80007b5e010 */
[----:B------:R-:W-:-:S04]  /*4e60*/  IADD3.X R10, PT, PT, R12, 0x3fe00000, R13, P2, P3 ;  /* 0x3fe000000c0a7810 */ /* 0x000fc800017e640d */
[----:B------:R-:W-:-:S07]  /*4e70*/  LOP3.LUT R9, R10, R9, RZ, 0xfc, !PT ;  /* 0x000000090a097212 */ /* 0x000fce00078efcff */
.L_x_55:
[----:B------:R-:W-:Y:S02]  /*4e80*/  IMAD.MOV.U32 R17, RZ, RZ, R9 ;  /* 0x000000ffff117224 */ /* 0x000fe400078e0009 */
[----:B------:R-:W-:-:S04]  /*4e90*/  IMAD.MOV.U32 R9, RZ, RZ, 0x0 ;  /* 0x00000000ff097424 */ /* 0x000fc800078e00ff */
[----:B------:R-:W-:Y:S05]  /*4ea0*/  RET.REL.NODEC R8 `(_Z15calculate_thetaiPd) ;  /* 0xffffffb008547950 */ /* 0x000fea0003c3ffff */
.L_x_62:
[----:B------:R-:W-:-:S00]  /*4eb0*/  BRA `(.L_x_62) ;  /* 0xfffffffc00fc7947 */ /* 0x000fc0000383ffff */
[----:B------:R-:W-:-:S00]  /*4ec0*/  NOP ;  /* 0x0000000000007918 */ /* 0x000fc00000000000 */
        /* <DEDUP_REMOVED lines=11> */
.L_x_77:


//--------------------- .text._Z12invert_thetaiPKdPd --------------------------
	.section	.text._Z12invert_thetaiPKdPd,"ax",@progbits
	.align	128
        .global         _Z12invert_thetaiPKdPd
        .type           _Z12invert_thetaiPKdPd,@function
        .size           _Z12invert_thetaiPKdPd,(.L_x_78 - _Z12invert_thetaiPKdPd)
        .other          _Z12invert_thetaiPKdPd,@"STO_CUDA_ENTRY STV_DEFAULT"
_Z12invert_thetaiPKdPd:
.text._Z12invert_thetaiPKdPd:
        /* <DEDUP_REMOVED lines=12> */
[----:B------:R-:W0:Y:S01]  /*00c0*/  LDC.64 R16, c[0x0][0x388] ;  /* 0x0000e200ff107b82 */ /* 0x000e220000000a00 */
[----:B------:R-:W1:Y:S01]  /*00d0*/  LDCU.64 UR4, c[0x0][0x358] ;  /* 0x00006b00ff0477ac */ /* 0x000e620008000a00 */
[----:B0-----:R-:W-:-:S06]  /*00e0*/  IMAD.WIDE R16, R10, 0x8, R16 ;  /* 0x000000080a107825 */ /* 0x001fcc00078e0210 */
[----:B-1----:R-:W2:Y:S01]  /*00f0*/  LDG.E.64 R16, desc[UR4][R16.64] ;  /* 0x0000000410107981 */ /* 0x002ea2000c1e1b00 */
[----:B------:R-:W-:Y:S01]  /*0100*/  BSSY.RECONVERGENT B1, `(.L_x_63) ;  /* 0x000001a000017945 */ /* 0x000fe20003800200 */
[----:B--2---:R-:W-:-:S14]  /*0110*/  DSETP.NEU.AND P0, PT, |R16|, +INF , PT ;  /* 0x7ff000001000742a */ /* 0x004fdc0003f0d200 */
        /* <DEDUP_REMOVED lines=9> */
[----:B------:R-:W-:-:S04]  /*01b0*/  UMOV UR7, 0x3ff921fb ;  /* 0x3ff921fb00077882 */ /* 0x000fc80000000000 */
        /* <DEDUP_REMOVED lines=10> */
[----:B------:R-:W-:-:S07]  /*0260*/  MOV R12, 0x280 ;  /* 0x00000280000c7802 */ /* 0x000fce0000000f00 */
[----:B------:R-:W-:Y:S05]  /*0270*/  CALL.REL.NOINC `($_Z12invert_thetaiPKdPd$__internal_trig_reduction_slowpathd) ;  /* 0x0000000000a87944 */ /* 0x000fea0003c00000 */
.L_x_66:
[----:B------:R-:W-:Y:S05]  /*0280*/  BSYNC.RECONVERGENT B0 ;  /* 0x0000000000007941 */ /* 0x000fea0003800200 */
.L_x_65:
[----:B------:R-:W-:-:S07]  /*0290*/  VIADD R0, R0, 0x1 ;  /* 0x0000000100007836 */ /* 0x000fce0000000000 */
.L_x_64:
[----:B------:R-:W-:Y:S05]  /*02a0*/  BSYNC.RECONVERGENT B1 ;  /* 0x0000000000017941 */ /* 0x000fea0003800200 */
.L_x_63:
[----:B------:R-:W0:Y:S01]  /*02b0*/  LDCU.64 UR6, c[0x4][0x8] ;  /* 0x01000100ff0677ac */ /* 0x000e220008000a00 */
[----:B------:R-:W-:-:S05]  /*02c0*/  IMAD.SHL.U32 R4, R0, 0x40, RZ ;  /* 0x0000004000047824 */ /* 0x000fca00078e00ff */
[----:B------:R-:W-:-:S04]  /*02d0*/  LOP3.LUT R4, R4, 0x40, RZ, 0xc0, !PT ;  /* 0x0000004004047812 */ /* 0x000fc800078ec0ff */
[----:B0-----:R-:W-:Y:S02]  /*02e0*/  IADD3 R20, P0, PT, R4, UR6, RZ ;  /* 0x0000000604147c10 */ /* 0x001fe4000ff1e0ff */
[----:B------:R-:W-:Y:S01]  /*02f0*/  LOP3.LUT R8, R0, 0x1, RZ, 0xc0, !PT ;  /* 0x0000000100087812 */ /* 0x000fe200078ec0ff */
[----:B------:R-:W-:Y:S01]  /*0300*/  IMAD.MOV.U32 R22, RZ, RZ, 0x20fd8164 ;  /* 0x20fd8164ff167424 */ /* 0x000fe200078e00ff */
[----:B------:R-:W0:Y:S01]  /*0310*/  LDCU UR6, c[0x0][0x380] ;  /* 0x00007000ff0677ac */ /* 0x000e220008000800 */
[----:B------:R-:W-:-:S05]  /*0320*/  IMAD.X R21, RZ, RZ, UR7, P0 ;  /* 0x00000007ff157e24 */ /* 0x000fca00080e06ff */
[----:B------:R-:W2:Y:S04]  /*0330*/  LDG.E.128.CONSTANT R16, desc[UR4][R20.64] ;  /* 0x0000000414107981 */ /* 0x000ea8000c1e9d00 */
[----:B------:R-:W3:Y:S04]  /*0340*/  LDG.E.128.CONSTANT R12, desc[UR4][R20.64+0x10] ;  /* 0x00001004140c7981 */ /* 0x000ee8000c1e9d00 */
[----:B------:R-:W4:Y:S01]  /*0350*/  LDG.E.128.CONSTANT R4, desc[UR4][R20.64+0x20] ;  /* 0x0000200414047981 */ /* 0x000f22000c1e9d00 */
[----:B------:R-:W-:Y:S01]  /*0360*/  IMAD.MOV.U32 R11, RZ, RZ, 0x3da8ff83 ;  /* 0x3da8ff83ff0b7424 */ /* 0x000fe200078e00ff */
[----:B------:R-:W-:Y:S01]  /*0370*/  ISETP.NE.U32.AND P0, PT, R8, 0x1, PT ;  /* 0x000000010800780c */ /* 0x000fe20003f05070 */
[----:B------:R-:W-:-:S03]  /*0380*/  DMUL R8, R2, R2 ;  /* 0x0000000202087228 */ /* 0x000fc60000000000 */
[----:B------:R-:W-:Y:S02]  /*0390*/  FSEL R22, R22, -8.06006814911005101289e+34, !P0 ;  /* 0xf9785eba16167808 */ /* 0x000fe40004000000 */
[----:B------:R-:W-:-:S06]  /*03a0*/  FSEL R23, -R11, 0.11223486810922622681, !P0 ;  /* 0x3de5db650b177808 */ /* 0x000fcc0004000100 */
[----:B--2---:R-:W-:-:S08]  /*03b0*/  DFMA R16, R8, R22, R16 ;  /* 0x000000160810722b */ /* 0x004fd00000000010 */
[----:B------:R-:W-:-:S08]  /*03c0*/  DFMA R16, R8, R16, R18 ;  /* 0x000000100810722b */ /* 0x000fd00000000012 */
[----:B---3--:R-:W-:-:S08]  /*03d0*/  DFMA R12, R8, R16, R12 ;  /* 0x00000010080c722b */ /* 0x008fd0000000000c */
[----:B------:R-:W-:-:S08]  /*03e0*/  DFMA R12, R8, R12, R14 ;  /* 0x0000000c080c722b */ /* 0x000fd0000000000e */
[----:B----4-:R-:W-:-:S08]  /*03f0*/  DFMA R4, R8, R12, R4 ;  /* 0x0000000c0804722b */ /* 0x010fd00000000004 */
[----:B------:R-:W-:Y:S01]  /*0400*/  DFMA R4, R8, R4, R6 ;  /* 0x000000040804722b */ /* 0x000fe20000000006 */
[----:B------:R-:W1:Y:S07]  /*0410*/  LDC.64 R6, c[0x0][0x390] ;  /* 0x0000e400ff067b82 */ /* 0x000e6e0000000a00 */
[----:B------:R-:W-:Y:S02]  /*0420*/  DFMA R2, R4, R2, R2 ;  /* 0x000000020402722b */ /* 0x000fe40000000002 */
[----:B------:R-:W-:-:S10]  /*0430*/  DFMA R4, R8, R4, 1 ;  /* 0x3ff000000804742b */ /* 0x000fd40000000004 */
[----:B------:R-:W-:Y:S02]  /*0440*/  FSEL R4, R4, R2, !P0 ;  /* 0x0000000204047208 */ /* 0x000fe40004000000 */
[----:B------:R-:W-:Y:S02]  /*0450*/  FSEL R5, R5, R3, !P0 ;  /* 0x0000000305057208 */ /* 0x000fe40004000000 */
[----:B------:R-:W-:Y:S02]  /*0460*/  LOP3.LUT P0, RZ, R0, 0x2, RZ, 0xc0, !PT ;  /* 0x0000000200ff7812 */ /* 0x000fe4000780c0ff */
[----:B------:R-:W-:Y:S01]  /*0470*/  LOP3.LUT R0, RZ, R10, RZ, 0x33, !PT ;  /* 0x0000000aff007212 */ /* 0x000fe200078e33ff */
[----:B-1----:R-:W-:Y:S01]  /*0480*/  IMAD.WIDE R10, R10, 0x8, R6 ;  /* 0x000000080a0a7825 */ /* 0x002fe200078e0206 */
[----:B------:R-:W-:-:S10]  /*0490*/  DADD R2, RZ, -R4 ;  /* 0x00000000ff027229 */ /* 0x000fd40000000804 */
[----:B------:R-:W-:Y:S02]  /*04a0*/  FSEL R2, R4, R2, !P0 ;  /* 0x0000000204027208 */ /* 0x000fe40004000000 */
[----:B------:R-:W-:Y:S01]  /*04b0*/  FSEL R3, R5, R3, !P0 ;  /* 0x0000000305037208 */ /* 0x000fe20004000000 */
[----:B0-----:R-:W-:-:S04]  /*04c0*/  VIADD R5, R0, UR6 ;  /* 0x0000000600057c36 */ /* 0x001fc80008000000 */
[----:B------:R-:W-:Y:S01]  /*04d0*/  IMAD.WIDE R4, R5, 0x8, R6 ;  /* 0x0000000805047825 */ /* 0x000fe200078e0206 */
[----:B------:R-:W-:Y:S01]  /*04e0*/  DADD R8, -RZ, -R2 ;  /* 0x00000000ff087229 */ /* 0x000fe20000000902 */
[----:B------:R-:W-:Y:S06]  /*04f0*/  STG.E.64 desc[UR4][R10.64], R2 ;  /* 0x000000020a007986 */ /* 0x000fec000c101b04 */
[----:B------:R-:W-:Y:S01]  /*0500*/  STG.E.64 desc[UR4][R4.64], R8 ;  /* 0x0000000804007986 */ /* 0x000fe2000c101b04 */
[----:B------:R-:W-:Y:S05]  /*0510*/  EXIT ;  /* 0x000000000000794d */ /* 0x000fea0003800000 */
        .type           $_Z12invert_thetaiPKdPd$__internal_trig_reduction_slowpathd,@function
        .size           $_Z12invert_thetaiPKdPd$__internal_trig_reduction_slowpathd,(.L_x_78 - $_Z12invert_thetaiPKdPd$__internal_trig_reduction_slowpathd)
$_Z12invert_thetaiPKdPd$__internal_trig_reduction_slowpathd:
[--C-:B------:R-:W-:Y:S01]  /*0520*/  SHF.R.U32.HI R6, RZ, 0x14, R17.reuse ;  /* 0x00000014ff067819 */ /* 0x100fe20000011611 */
[----:B------:R-:W-:Y:S02]  /*0530*/  IMAD.MOV.U32 R11, RZ, RZ, R16 ;  /* 0x000000ffff0b7224 */ /* 0x000fe400078e0010 */
[----:B------:R-:W-:Y:S01]  /*0540*/  IMAD.MOV.U32 R14, RZ, RZ, R17 ;  /* 0x000000ffff0e7224 */ /* 0x000fe200078e0011 */
[----:B------:R-:W-:Y:S01]  /*0550*/  LOP3.LUT R0, R6, 0x7ff, RZ, 0xc0, !PT ;  /* 0x000007ff06007812 */ /* 0x000fe200078ec0ff */
[----:B------:R-:W-:-:S03]  /*0560*/  IMAD.MOV.U32 R4, RZ, RZ, RZ ;  /* 0x000000ffff047224 */ /* 0x000fc600078e00ff */
        /* <DEDUP_REMOVED lines=17> */
[----:B------:R-:W-:Y:S01]  /*0680*/  IMAD.MOV.U32 R14, RZ, RZ, RZ ;  /* 0x000000ffff0e7224 */ /* 0x000fe200078e00ff */
[----:B------:R-:W-:Y:S02]  /*0690*/  CS2R R18, SRZ ;  /* 0x0000000000127805 */ /* 0x000fe4000001ff00 */
[----:B------:R-:W-:Y:S01]  /*06a0*/  LOP3.LUT R13, R13, 0x80000000, RZ, 0xfc, !PT ;  /* 0x800000000d0d7812 */ /* 0x000fe200078efcff */
[----:B------:R-:W1:Y:S06]  /*06b0*/  LDC.64 R2, c[0x4][RZ] ;  /* 0x01000000ff027b82 */ /* 0x000e6c0000000a00 */
.L_x_71:
[----:B0-----:R-:W-:Y:S01]  /*06c0*/  R2UR UR6, R8 ;  /* 0x00000000080672ca */ /* 0x001fe200000e0000 */
[----:B-1----:R-:W-:Y:S01]  /*06d0*/  IMAD.WIDE R4, R21, 0x8, R2 ;  /* 0x0000000815047825 */ /* 0x002fe200078e0202 */
[----:B------:R-:W-:-:S13]  /*06e0*/  R2UR UR7, R9 ;  /* 0x00000000090772ca */ /* 0x000fda00000e0000 */
[----:B------:R-:W2:Y:S01]  /*06f0*/  LDG.E.64.CONSTANT R4, desc[UR6][R4.64] ;  /* 0x0000000604047981 */ /* 0x000ea2000c1e9b00 */
[----:B------:R-:W-:Y:S02]  /*0700*/  VIADD R15, R15, 0x1 ;  /* 0x000000010f0f7836 */ /* 0x000fe40000000000 */
[----:B------:R-:W-:Y:S02]  /*0710*/  VIADD R21, R21, 0x1 ;  /* 0x0000000115157836 */ /* 0x000fe40000000000 */
[----:B--2---:R-:W-:-:S04]  /*0720*/  IMAD.WIDE.U32 R18, P2, R4, R11, R18 ;  /* 0x0000000b04127225 */ /* 0x004fc80007840012 */
[----:B------:R-:W-:Y:S02]  /*0730*/  IMAD R23, R4, R13, RZ ;  /* 0x0000000d04177224 */ /* 0x000fe400078e02ff */
[CC--:B------:R-:W-:Y:S02]  /*0740*/  IMAD R16, R5.reuse, R11.reuse, RZ ;  /* 0x0000000b05107224 */ /* 0x0c0fe400078e02ff */
[----:B------:R-:W-:Y:S01]  /*0750*/  IMAD.HI.U32 R25, R5, R11, RZ ;  /* 0x0000000b05197227 */ /* 0x000fe200078e00ff */
[----:B------:R-:W-:-:S03]  /*0760*/  IADD3 R19, P0, PT, R23, R19, RZ ;  /* 0x0000001317137210 */ /* 0x000fc60007f1e0ff */
[----:B------:R-:W-:Y:S01]  /*0770*/  IMAD R23, R14, 0x8, R1 ;  /* 0x000000080e177824 */ /* 0x000fe200078e0201 */
[----:B------:R-:W-:Y:S01]  /*0780*/  IADD3 R19, P1, PT, R16, R19, RZ ;  /* 0x0000001310137210 */ /* 0x000fe20007f3e0ff */
[----:B------:R-:W-:-:S04]  /*0790*/  IMAD.HI.U32 R16, R4, R13, RZ ;  /* 0x0000000d04107227 */ /* 0x000fc800078e00ff */
[----:B------:R-:W-:Y:S01]  /*07a0*/  IMAD.X R4, RZ, RZ, R16, P2 ;  /* 0x000000ffff047224 */ /* 0x000fe200010e0610 */
[----:B------:R0:W-:Y:S01]  /*07b0*/  STL.64 [R23], R18 ;  /* 0x0000001217007387 */ /* 0x0001e20000100a00 */
[----:B------:R-:W-:-:S03]  /*07c0*/  IMAD.HI.U32 R16, R5, R13, RZ ;  /* 0x0000000d05107227 */ /* 0x000fc600078e00ff */
[----:B------:R-:W-:Y:S01]  /*07d0*/  IADD3.X R4, P0, PT, R25, R4, RZ, P0, !PT ;  /* 0x0000000419047210 */ /* 0x000fe2000071e4ff */
[----:B------:R-:W-:Y:S02]  /*07e0*/  IMAD R5, R5, R13, RZ ;  /* 0x0000000d05057224 */ /* 0x000fe400078e02ff */
[----:B------:R-:W-:-:S03]  /*07f0*/  VIADD R14, R14, 0x1 ;  /* 0x000000010e0e7836 */ /* 0x000fc60000000000 */
[----:B------:R-:W-:Y:S01]  /*0800*/  IADD3.X R5, P1, PT, R5, R4, RZ, P1, !PT ;  /* 0x0000000405057210 */ /* 0x000fe20000f3e4ff */
[----:B------:R-:W-:Y:S01]  /*0810*/  IMAD.X R4, RZ, RZ, R16, P0 ;  /* 0x000000ffff047224 */ /* 0x000fe200000e0610 */
[----:B------:R-:W-:-:S03]  /*0820*/  ISETP.NE.AND P0, PT, R15, -0xf, PT ;  /* 0xfffffff10f00780c */ /* 0x000fc60003f05270 */
[----:B------:R-:W-:Y:S02]  /*0830*/  IMAD.X R4, RZ, RZ, R4, P1 ;  /* 0x000000ffff047224 */ /* 0x000fe400008e0604 */
[----:B0-----:R-:W-:Y:S02]  /*0840*/  IMAD.MOV.U32 R18, RZ, RZ, R5 ;  /* 0x000000ffff127224 */ /* 0x001fe400078e0005 */
[----:B------:R-:W-:-:S06]  /*0850*/  IMAD.MOV.U32 R19, RZ, RZ, R4 ;  /* 0x000000ffff137224 */ /* 0x000fcc00078e0004 */
[----:B------:R-:W-:Y:S05]  /*0860*/  @P0 BRA `(.L_x_71) ;  /* 0xfffffffc00940947 */ /* 0x000fea000383ffff */
[----:B------:R-:W-:Y:S05]  /*0870*/  BSYNC.RECONVERGENT B3 ;  /* 0x0000000000037941 */ /* 0x000fea0003800200 */
.L_x_70:
[----:B------:R-:W-:-:S07]  /*0880*/  IMAD.MOV.U32 R21, RZ, RZ, R0 ;  /* 0x000000ffff157224 */ /* 0x000fce00078e0000 */
.L_x_69:
[----:B------:R-:W-:Y:S05]  /*0890*/  BSYNC.RECONVERGENT B2 ;  /* 0x0000000000027941 */ /* 0x000fea0003800200 */
.L_x_68:
[----:B------:R-:W-:Y:S01]  /*08a0*/  LOP3.LUT P0, R23, R6, 0x3f, RZ, 0xc0, !PT ;  /* 0x0000003f06177812 */ /* 0x000fe2000780c0ff */
[----:B------:R-:W-:-:S04]  /*08b0*/  IMAD.IADD R0, R7, 0x1, R21 ;  /* 0x0000000107007824 */ /* 0x000fc800078e0215 */
[----:B------:R-:W-:-:S05]  /*08c0*/  IMAD.U32 R21, R0, 0x8, R1 ;  /* 0x0000000800157824 */ /* 0x000fca00078e0001 */
[----:B------:R0:W-:Y:S04]  /*08d0*/  STL.64 [R21+-0x78], R18 ;  /* 0xffff881215007387 */ /* 0x0001e80000100a00 */
[----:B------:R-:W2:Y:S04]  /*08e0*/  @P0 LDL.64 R8, [R1+0x8] ;  /* 0x0000080001080983 */ /* 0x000ea80000100a00 */
[----:B------:R-:W3:Y:S04]  /*08f0*/  LDL.64 R2, [R1+0x10] ;  /* 0x0000100001027983 */ /* 0x000ee80000100a00 */
[----:B------:R-:W4:Y:S01]  /*0900*/  LDL.64 R4, [R1+0x18] ;  /* 0x0000180001047983 */ /* 0x000f220000100a00 */
[----:B------:R-:W-:Y:S01]  /*0910*/  @P0 LOP3.LUT R0, R6, 0x3f, RZ, 0xc, !PT ;  /* 0x0000003f06000812 */ /* 0x000fe200078e0cff */
[----:B------:R-:W-:Y:S01]  /*0920*/  BSSY.RECONVERGENT B2, `(.L_x_72) ;  /* 0x0000034000027945 */ /* 0x000fe20003800200 */
[----:B--2---:R-:W-:-:S02]  /*0930*/  @P0 SHF.R.U64 R7, R8, 0x1, R9 ;  /* 0x0000000108070819 */ /* 0x004fc40000001209 */
[----:B------:R-:W-:Y:S02]  /*0940*/  @P0 SHF.R.U32.HI R9, RZ, 0x1, R9 ;  /* 0x00000001ff090819 */ /* 0x000fe40000011609 */
[CC--:B---3--:R-:W-:Y:S02]  /*0950*/  @P0 SHF.L.U32 R11, R2.reuse, R23.reuse, RZ ;  /* 0x00000017020b0219 */ /* 0x0c8fe400000006ff */
[----:B------:R-:W-:Y:S02]  /*0960*/  @P0 SHF.R.U64 R6, R7, R0, R9 ;  /* 0x0000000007060219 */ /* 0x000fe40000001209 */
[--C-:B------:R-:W-:Y:S02]  /*0970*/  @P0 SHF.R.U32.HI R15, RZ, 0x1, R3.reuse ;  /* 0x00000001ff0f0819 */ /* 0x100fe40000011603 */
[C-C-:B------:R-:W-:Y:S02]  /*0980*/  @P0 SHF.R.U64 R13, R2.reuse, 0x1, R3.reuse ;  /* 0x00000001020d0819 */ /* 0x140fe40000001203 */
[----:B------:R-:W-:-:S02]  /*0990*/  @P0 SHF.L.U64.HI R8, R2, R23, R3 ;  /* 0x0000001702080219 */ /* 0x000fc40000010203 */
[----:B------:R-:W-:Y:S02]  /*09a0*/  @P0 SHF.R.U32.HI R7, RZ, R0, R9 ;  /* 0x00000000ff070219 */ /* 0x000fe40000011609 */
[----:B------:R-:W-:Y:S02]  /*09b0*/  @P0 LOP3.LUT R2, R11, R6, RZ, 0xfc, !PT ;  /* 0x000000060b020212 */ /* 0x000fe400078efcff */
[----:B----4-:R-:W-:Y:S02]  /*09c0*/  @P0 SHF.L.U32 R9, R4, R23, RZ ;  /* 0x0000001704090219 */ /* 0x010fe400000006ff */
[----:B------:R-:W-:Y:S02]  /*09d0*/  @P0 SHF.R.U64 R14, R13, R0, R15 ;  /* 0x000000000d0e0219 */ /* 0x000fe4000000120f */
[----:B------:R-:W-:Y:S01]  /*09e0*/  @P0 LOP3.LUT R3, R8, R7, RZ, 0xfc, !PT ;  /* 0x0000000708030212 */ /* 0x000fe200078efcff */
[----:B------:R-:W-:Y:S01]  /*09f0*/  IMAD.SHL.U32 R8, R2, 0x4, RZ ;  /* 0x0000000402087824 */ /* 0x000fe200078e00ff */
[----:B------:R-:W-:-:S02]  /*0a00*/  @P0 SHF.L.U64.HI R23, R4, R23, R5 ;  /* 0x0000001704170219 */ /* 0x000fc40000010205 */
[----:B------:R-:W-:Y:S02]  /*0a10*/  @P0 LOP3.LUT R4, R9, R14, RZ, 0xfc, !PT ;  /* 0x0000000e09040212 */ /* 0x000fe400078efcff */
[----:B------:R-:W-:Y:S02]  /*0a20*/  @P0 SHF.R.U32.HI R0, RZ, R0, R15 ;  /* 0x00000000ff000219 */ /* 0x000fe4000001160f */
[----:B------:R-:W-:Y:S02]  /*0a30*/  SHF.L.U64.HI R9, R2, 0x2, R3 ;  /* 0x0000000202097819 */ /* 0x000fe40000010203 */
[----:B------:R-:W-:Y:S02]  /*0a40*/  @P0 LOP3.LUT R5, R23, R0, RZ, 0xfc, !PT ;  /* 0x0000000017050212 */ /* 0x000fe400078efcff */
[----:B------:R-:W-:Y:S02]  /*0a50*/  SHF.L.W.U32.HI R3, R3, 0x2, R4 ;  /* 0x0000000203037819 */ /* 0x000fe40000010e04 */
[----:B------:R-:W-:-:S02]  /*0a60*/  IADD3 RZ, P0, PT, RZ, -R8, RZ ;  /* 0x80000008ffff7210 */ /* 0x000fc40007f1e0ff */
[----:B------:R-:W-:Y:S02]  /*0a70*/  LOP3.LUT R0, RZ, R9, RZ, 0x33, !PT ;  /* 0x00000009ff007212 */ /* 0x000fe400078e33ff */
[----:B------:R-:W-:Y:S02]  /*0a80*/  SHF.L.W.U32.HI R4, R4, 0x2, R5 ;  /* 0x0000000204047819 */ /* 0x000fe40000010e05 */
[----:B------:R-:W-:Y:S02]  /*0a90*/  LOP3.LUT R2, RZ, R3, RZ, 0x33, !PT ;  /* 0x00000003ff027212 */ /* 0x000fe400078e33ff */
[----:B------:R-:W-:Y:S02]  /*0aa0*/  IADD3.X R6, P0, PT, RZ, R0, RZ, P0, !PT ;  /* 0x00000000ff067210 */ /* 0x000fe4000071e4ff */
[----:B------:R-:W-:Y:S02]  /*0ab0*/  LOP3.LUT R7, RZ, R4, RZ, 0x33, !PT ;  /* 0x00000004ff077212 */ /* 0x000fe400078e33ff */
[----:B------:R-:W-:-:S02]  /*0ac0*/  IADD3.X R0, P1, PT, RZ, R2, RZ, P0, !PT ;  /* 0x00000002ff007210 */ /* 0x000fc4000073e4ff */
[----:B------:R-:W-:-:S03]  /*0ad0*/  ISETP.GT.U32.AND P2, PT, R3, -0x1, PT ;  /* 0xffffffff0300780c */ /* 0x000fc60003f44070 */
[----:B------:R-:W-:Y:S01]  /*0ae0*/  IMAD.X R7, RZ, RZ, R7, P1 ;  /* 0x000000ffff077224 */ /* 0x000fe200008e0607 */
[----:B------:R-:W-:-:S04]  /*0af0*/  ISETP.GT.AND.EX P0, PT, R4, -0x1, PT, P2 ;  /* 0xffffffff0400780c */ /* 0x000fc80003f04320 */
[----:B------:R-:W-:Y:S02]  /*0b00*/  SEL R2, R4, R7, P0 ;  /* 0x0000000704027207 */ /* 0x000fe40000000000 */
[----:B------:R-:W-:Y:S02]  /*0b10*/  SEL R13, R3, R0, P0 ;  /* 0x00000000030d7207 */ /* 0x000fe40000000000 */
[----:B------:R-:W-:Y:S02]  /*0b20*/  ISETP.NE.U32.AND P1, PT, R2, RZ, PT ;  /* 0x000000ff0200720c */ /* 0x000fe40003f25070 */
[----:B------:R-:W-:Y:S02]  /*0b30*/  SEL R9, R9, R6, P0 ;  /* 0x0000000609097207 */ /* 0x000fe40000000000 */
[----:B------:R-:W-:Y:S01]  /*0b40*/  SEL R3, R13, R2, !P1 ;  /* 0x000000020d037207 */ /* 0x000fe20004800000 */
[----:B------:R-:W-:-:S05]  /*0b50*/  @!P0 IMAD.MOV R8, RZ, RZ, -R8 ;  /* 0x000000ffff088224 */ /* 0x000fca00078e0a08 */
[----:B------:R-:W1:Y:S02]  /*0b60*/  FLO.U32 R3, R3 ;  /* 0x0000000300037300 */ /* 0x000e6400000e0000 */
[C---:B-1----:R-:W-:Y:S02]  /*0b70*/  IADD3 R7, PT, PT, -R3.reuse, 0x1f, RZ ;  /* 0x0000001f03077810 */ /* 0x042fe40007ffe1ff */
[----:B------:R-:W-:-:S03]  /*0b80*/  IADD3 R0, PT, PT, -R3, 0x3f, RZ ;  /* 0x0000003f03007810 */ /* 0x000fc60007ffe1ff */
[----:B------:R-:W-:-:S05]  /*0b90*/  @P1 IMAD.MOV R0, RZ, RZ, R7 ;  /* 0x000000ffff001224 */ /* 0x000fca00078e0207 */
[----:B------:R-:W-:-:S13]  /*0ba0*/  ISETP.NE.AND P1, PT, R0, RZ, PT ;  /* 0x000000ff0000720c */ /* 0x000fda0003f25270 */
[----:B0-----:R-:W-:Y:S05]  /*0bb0*/  @!P1 BRA `(.L_x_73) ;  /* 0x0000000000289947 */ /* 0x001fea0003800000 */
[--C-:B------:R-:W-:Y:S02]  /*0bc0*/  SHF.R.U64 R7, R8, 0x1, R9.reuse ;  /* 0x0000000108077819 */ /* 0x100fe40000001209 */
[C---:B------:R-:W-:Y:S02]  /*0bd0*/  LOP3.LUT R3, R0.reuse, 0x3f, RZ, 0xc0, !PT ;  /* 0x0000003f00037812 */ /* 0x040fe400078ec0ff */
        /* <DEDUP_REMOVED lines=8> */
.L_x_73:
[----:B------:R-:W-:Y:S05]  /*0c60*/  BSYNC.RECONVERGENT B2 ;  /* 0x0000000000027941 */ /* 0x000fea0003800200 */
.L_x_72:
        /* <DEDUP_REMOVED lines=8> */
[C---:B------:R-:W-:Y:S02]  /*0cf0*/  IMAD R9, R2.reuse, -0x36f0255e, RZ ;  /* 0xc90fdaa202097824 */ /* 0x040fe400078e02ff */
[----:B------:R-:W-:-:S04]  /*0d00*/  IMAD.WIDE.U32 R6, P2, R2, 0x2168c235, R6 ;  /* 0x2168c23502067825 */ /* 0x000fc80007840006 */
[----:B------:R-:W-:Y:S01]  /*0d10*/  IMAD.X R2, RZ, RZ, R3, P2 ;  /* 0x000000ffff027224 */ /* 0x000fe200010e0603 */
[----:B------:R-:W-:Y:S02]  /*0d20*/  IADD3 R3, P2, PT, R9, R7, RZ ;  /* 0x0000000709037210 */ /* 0x000fe40007f5e0ff */
[----:B------:R-:W-:Y:S02]  /*0d30*/  IADD3.X RZ, P1, PT, R6, R6, RZ, P1, !PT ;  /* 0x0000000606ff7210 */ /* 0x000fe40000f3e4ff */
        /* <DEDUP_REMOVED lines=13> */
[----:B------:R-:W-:Y:S01]  /*0e10*/  SHF.R.U64 R2, R2, 0xa, R3 ;  /* 0x0000000a02027819 */ /* 0x000fe20000001203 */
[----:B------:R-:W-:-:S03]  /*0e20*/  IMAD.SHL.U32 R0, R0, 0x100000, RZ ;  /* 0x0010000000007824 */ /* 0x000fc600078e00ff */
[----:B------:R-:W-:-:S03]  /*0e30*/  IADD3 R2, P2, PT, R2, 0x1, RZ ;  /* 0x0000000102027810 */ /* 0x000fc60007f5e0ff */
[----:B------:R-:W-:Y:S01]  /*0e40*/  @P1 IMAD.MOV R4, RZ, RZ, -R4 ;  /* 0x000000ffff041224 */ /* 0x000fe200078e0a04 */
[----:B------:R-:W-:-:S04]  /*0e50*/  LEA.HI.X R3, R3, RZ, RZ, 0x16, P2 ;  /* 0x000000ff03037211 */ /* 0x000fc800010fb4ff */
[--C-:B------:R-:W-:Y:S02]  /*0e60*/  SHF.R.U64 R2, R2, 0x1, R3.reuse ;  /* 0x0000000102027819 */ /* 0x100fe40000001203 */
[----:B------:R-:W-:Y:S02]  /*0e70*/  SHF.R.U32.HI R3, RZ, 0x1, R3 ;  /* 0x00000001ff037819 */ /* 0x000fe40000011603 */
[----:B------:R-:W-:-:S04]  /*0e80*/  IADD3 R11, P2, P3, RZ, RZ, R2 ;  /* 0x000000ffff0b7210 */ /* 0x000fc80007b5e002 */
[----:B------:R-:W-:-:S04]  /*0e90*/  IADD3.X R0, PT, PT, R0, 0x3fe00000, R3, P2, P3 ;  /* 0x3fe0000000007810 */ /* 0x000fc800017e6403 */
[----:B------:R-:W-:-:S07]  /*0ea0*/  LOP3.LUT R14, R0, R17, RZ, 0xfc, !PT ;  /* 0x00000011000e7212 */ /* 0x000fce00078efcff */
.L_x_67:
[----:B------:R-:W-:Y:S02]  /*0eb0*/  IMAD.MOV.U32 R13, RZ, RZ, 0x0 ;  /* 0x00000000ff0d7424 */ /* 0x000fe400078e00ff */
[----:B------:R-:W-:Y:S02]  /*0ec0*/  IMAD.MOV.U32 R0, RZ, RZ, R4 ;  /* 0x000000ffff007224 */ /* 0x000fe400078e0004 */
[----:B------:R-:W-:Y:S02]  /*0ed0*/  IMAD.MOV.U32 R2, RZ, RZ, R11 ;  /* 0x000000ffff027224 */ /* 0x000fe400078e000b */
[----:B------:R-:W-:Y:S01]  /*0ee0*/  IMAD.MOV.U32 R3, RZ, RZ, R14 ;  /* 0x000000ffff037224 */ /* 0x000fe200078e000e */
[----:B------:R-:W-:Y:S06]  /*0ef0*/  RET.REL.NODEC R12 `(_Z12invert_thetaiPKdPd) ;  /* 0xfffffff00c407950 */ /* 0x000fec0003c3ffff */
.L_x_74:
        /* <DEDUP_REMOVED lines=16> */
.L_x_78:


//--------------------- .nv.global.init           --------------------------
	.section	.nv.global.init,"aw",@progbits
	.align	16
.nv.global.init:
	.type		__cudart_sin_cos_coeffs,@object
	.size		__cudart_sin_cos_coeffs,(__cudart_i2opi_d - __cudart_sin_cos_coeffs)
__cudart_sin_cos_coeffs:
        /*0000*/ 	.byte	0x46, 0xd2, 0xb0, 0x2c, 0xf1, 0xe5, 0x5a, 0xbe, 0x92, 0xe3, 0xac, 0x69, 0xe3, 0x1d, 0xc7, 0x3e
        /*0010*/ 	.byte	0xa1, 0x62, 0xdb, 0x19, 0xa0, 0x01, 0x2a, 0xbf, 0x18, 0x08, 0x11, 0x11, 0x11, 0x11, 0x81, 0x3f
        /*0020*/ 	.byte	0x54, 0x55, 0x55, 0x55, 0x55, 0x55, 0xc5, 0xbf, 0x00, 0x00, 0x00, 0x00, 0x00, 0x00, 0x00, 0x00
        /*0030*/ 	.byte	0x00, 0x00, 0x00, 0x00, 0x00, 0x00, 0x00, 0x00, 0x64, 0x81, 0xfd, 0x20, 0x83, 0xff, 0xa8, 0xbd
        /*0040*/ 	.byte	0x28, 0x85, 0xef, 0xc1, 0xa7, 0xee, 0x21, 0x3e, 0xd9, 0xe6, 0x06, 0x8e, 0x4f, 0x7e, 0x92, 0xbe
        /*0050*/ 	.byte	0xe9, 0xbc, 0xdd, 0x19, 0xa0, 0x01, 0xfa, 0x3e, 0x47, 0x5d, 0xc1, 0x16, 0x6c, 0xc1, 0x56, 0xbf
        /*0060*/ 	.byte	0x51, 0x55, 0x55, 0x55, 0x55, 0x55, 0xa5, 0x3f, 0x00, 0x00, 0x00, 0x00, 0x00, 0x00, 0xe0, 0xbf
        /*0070*/ 	.byte	0x00, 0x00, 0x00, 0x00, 0x00, 0x00, 0xf0, 0x3f, 0x00, 0x00, 0x00, 0x00, 0x00, 0x00, 0x00, 0x00
	.type		__cudart_i2opi_d,@object
	.size		__cudart_i2opi_d,(.L_0 - __cudart_i2opi_d)
__cudart_i2opi_d:
        /* <DEDUP_REMOVED lines=9> */
.L_0:


//--------------------- .nv.shared.reserved.0     --------------------------
	.section	.nv.shared.reserved.0,"aw",@nobits
	.weak		__nv_reservedSMEM_offset_0_alias
	.size		__nv_reservedSMEM_offset_0_alias, 0, 64
	.other		__nv_reservedSMEM_offset_0_alias,@"STO_CUDA_RESERVED_SHARED STV_DEFAULT"
__nv_reservedSMEM_offset_0_alias:
	.zero		0
	.zero		64


//--------------------- .nv.constant0._Z15calculate_thetaiPd --------------------------
	.section	.nv.constant0._Z15calculate_thetaiPd,"a",@progbits
	.sectionflags	@""
	.align	4
.nv.constant0._Z15calculate_thetaiPd:
	.zero		912


//--------------------- .nv.constant0._Z12invert_thetaiPKdPd --------------------------
	.section	.nv.constant0._Z12invert_thetaiPKdPd,"a",@progbits
	.sectionflags	@""
	.align	4
.nv.constant0._Z12invert_thetaiPKdPd:
	.zero		920


//--------------------- SYMBOLS --------------------------

	.type		.nv.reservedSmem.offset0,@object
	.size		.nv.reservedSmem.offset0,0x4
